	.target	sm_90a

	.elftype	@"ET_EXEC"


//--------------------- .note.nv.tkinfo           --------------------------
	.section	.note.nv.tkinfo,"",@"SHT_NOTE"
	.sectionflags	@"SHF_NOTE_NV_TKINFO"
	.tkinfo
        /*0018*/ 	.word	0x00000002
        /*0030*/ 	.string	""
        /*0030*/ 	.string	"ptxas"
        /*0030*/ 	.string	"Cuda compilation tools, release 13.0, V13.0.88"
        /*0030*/ 	.string	"Build cuda_13.0.r13.0/compiler.36424714_0"
        /*0030*/ 	.string	"-arch sm_90a -m 64 "



//--------------------- .note.nv.cuinfo           --------------------------
	.section	.note.nv.cuinfo,"",@"SHT_NOTE"
	.sectionflags	@"SHF_NOTE_NV_CUINFO"
        /*0018*/ 	.short	0x0002
        /*001a*/ 	.short	0x005a
        /*001c*/ 	.short	0x0082
	.zero		2


//--------------------- .nv.info                  --------------------------
	.section	.nv.info,"",@"SHT_CUDA_INFO"
	.align	4


	//----- nvinfo : EIATTR_REGCOUNT
	.align		4
        /*0000*/ 	.byte	0x04, 0x2f
        /*0002*/ 	.short	(.L_15 - .L_14)
	.align		4
.L_14:
        /*0004*/ 	.word	index@(_ZN7cutlass13device_kernelINS_4gemm6kernel13GemmUniversalIN4cute5tupleIJiiiiEEENS1_10collective13CollectiveMmaINS1_34MainloopSm90TmaGmmaWarpSpecializedILi4ENS5_IJNS4_1CILi1EEESB_SB_EEENS1_32KernelTmaWarpSpecializedPingpongEEENS5_IJNSA_ILi64EEENSA_ILi128EEESF_EEENS_10tfloat32_tENS5_IJlSB_lEEESI_SJ_NS4_8TiledMMAINS4_8MMA_AtomIJNS4_4SM904GMMA30MMA_64x128x8_F32TF32TF32_SS_TNILNSN_7ScaleInE1ELSP_1EEEEEENS4_6LayoutISC_NS5_IJNSA_ILi0EEEST_ST_EEEEENS5_IJNS4_10UnderscoreESW_SW_EEEEENS4_13SM90_TMA_LOADENS4_14ComposedLayoutINS4_7SwizzleILi3ELi4ELi3EEENS4_18smem_ptr_flag_bitsILi32EEENSS_INS5_IJNSA_ILi8EEENSA_ILi32EEEEEENS5_IJS16_SB_EEEEEEEvNS4_8identityESZ_S1A_vS1B_EENS_8epilogue10collective6detail29Sm90TmaWarpSpecializedAdapterINS1E_15DefaultEpilogueISI_SJ_SJ_NS1D_6thread17LinearCombinationISI_Li1EffLNS1I_9ScaleType4KindE0ELNS_15FloatRoundStyleE2ESI_EENS1_15EpilogueDefaultEEEEEvvEEEEvNT_6ParamsE)
        /*0008*/ 	.word	0x000000a8


	//----- nvinfo : EIATTR_FRAME_SIZE
	.align		4
.L_15:
        /*000c*/ 	.byte	0x04, 0x11
        /*000e*/ 	.short	(.L_17 - .L_16)
	.align		4
.L_16:
        /*0010*/ 	.word	index@(_ZN7cutlass13device_kernelINS_4gemm6kernel13GemmUniversalIN4cute5tupleIJiiiiEEENS1_10collective13CollectiveMmaINS1_34MainloopSm90TmaGmmaWarpSpecializedILi4ENS5_IJNS4_1CILi1EEESB_SB_EEENS1_32KernelTmaWarpSpecializedPingpongEEENS5_IJNSA_ILi64EEENSA_ILi128EEESF_EEENS_10tfloat32_tENS5_IJlSB_lEEESI_SJ_NS4_8TiledMMAINS4_8MMA_AtomIJNS4_4SM904GMMA30MMA_64x128x8_F32TF32TF32_SS_TNILNSN_7ScaleInE1ELSP_1EEEEEENS4_6LayoutISC_NS5_IJNSA_ILi0EEEST_ST_EEEEENS5_IJNS4_10UnderscoreESW_SW_EEEEENS4_13SM90_TMA_LOADENS4_14ComposedLayoutINS4_7SwizzleILi3ELi4ELi3EEENS4_18smem_ptr_flag_bitsILi32EEENSS_INS5_IJNSA_ILi8EEENSA_ILi32EEEEEENS5_IJS16_SB_EEEEEEEvNS4_8identityESZ_S1A_vS1B_EENS_8epilogue10collective6detail29Sm90TmaWarpSpecializedAdapterINS1E_15DefaultEpilogueISI_SJ_SJ_NS1D_6thread17LinearCombinationISI_Li1EffLNS1I_9ScaleType4KindE0ELNS_15FloatRoundStyleE2ESI_EENS1_15EpilogueDefaultEEEEEvvEEEEvNT_6ParamsE)
        /*0014*/ 	.word	0x00000000


	//----- nvinfo : EIATTR_MIN_STACK_SIZE
	.align		4
.L_17:
        /*0018*/ 	.byte	0x04, 0x12
        /*001a*/ 	.short	(.L_19 - .L_18)
	.align		4
.L_18:
        /*001c*/ 	.word	index@(_ZN7cutlass13device_kernelINS_4gemm6kernel13GemmUniversalIN4cute5tupleIJiiiiEEENS1_10collective13CollectiveMmaINS1_34MainloopSm90TmaGmmaWarpSpecializedILi4ENS5_IJNS4_1CILi1EEESB_SB_EEENS1_32KernelTmaWarpSpecializedPingpongEEENS5_IJNSA_ILi64EEENSA_ILi128EEESF_EEENS_10tfloat32_tENS5_IJlSB_lEEESI_SJ_NS4_8TiledMMAINS4_8MMA_AtomIJNS4_4SM904GMMA30MMA_64x128x8_F32TF32TF32_SS_TNILNSN_7ScaleInE1ELSP_1EEEEEENS4_6LayoutISC_NS5_IJNSA_ILi0EEEST_ST_EEEEENS5_IJNS4_10UnderscoreESW_SW_EEEEENS4_13SM90_TMA_LOADENS4_14ComposedLayoutINS4_7SwizzleILi3ELi4ELi3EEENS4_18smem_ptr_flag_bitsILi32EEENSS_INS5_IJNSA_ILi8EEENSA_ILi32EEEEEENS5_IJS16_SB_EEEEEEEvNS4_8identityESZ_S1A_vS1B_EENS_8epilogue10collective6detail29Sm90TmaWarpSpecializedAdapterINS1E_15DefaultEpilogueISI_SJ_SJ_NS1D_6thread17LinearCombinationISI_Li1EffLNS1I_9ScaleType4KindE0ELNS_15FloatRoundStyleE2ESI_EENS1_15EpilogueDefaultEEEEEvvEEEEvNT_6ParamsE)
        /*0020*/ 	.word	0x00000000
.L_19:


//--------------------- .nv.compat                --------------------------
	.section	.nv.compat,"",@"SHT_CUDA_COMPAT_INFO"
	.align	4
        /*0000*/ 	.byte	0x02, 0x09, 0x01, 0x00, 0x02, 0x02, 0x04, 0x00, 0x02, 0x05, 0x05, 0x00, 0x03, 0x07, 0x01, 0x01
        /*0010*/ 	.byte	0x02, 0x03, 0x01, 0x00, 0x02, 0x06, 0x01, 0x00, 0x04, 0x0b, 0x08, 0x00, 0x00, 0x00, 0x00, 0x00
        /*0020*/ 	.byte	0x00, 0x00, 0x00, 0x00


//--------------------- .nv.info._ZN7cutlass13device_kernelINS_4gemm6kernel13GemmUniversalIN4cute5tupleIJiiiiEEENS1_10collective13CollectiveMmaINS1_34MainloopSm90TmaGmmaWarpSpecializedILi4ENS5_IJNS4_1CILi1EEESB_SB_EEENS1_32KernelTmaWarpSpecializedPingpongEEENS5_IJNSA_ILi64EEENSA_ILi128EEESF_EEENS_10tfloat32_tENS5_IJlSB_lEEESI_SJ_NS4_8TiledMMAINS4_8MMA_AtomIJNS4_4SM904GMMA30MMA_64x128x8_F32TF32TF32_SS_TNILNSN_7ScaleInE1ELSP_1EEEEEENS4_6LayoutISC_NS5_IJNSA_ILi0EEEST_ST_EEEEENS5_IJNS4_10UnderscoreESW_SW_EEEEENS4_13SM90_TMA_LOADENS4_14ComposedLayoutINS4_7SwizzleILi3ELi4ELi3EEENS4_18smem_ptr_flag_bitsILi32EEENSS_INS5_IJNSA_ILi8EEENSA_ILi32EEEEEENS5_IJS16_SB_EEEEEEEvNS4_8identityESZ_S1A_vS1B_EENS_8epilogue10collective6detail29Sm90TmaWarpSpecializedAdapterINS1E_15DefaultEpilogueISI_SJ_SJ_NS1D_6thread17LinearCombinationISI_Li1EffLNS1I_9ScaleType4KindE0ELNS_15FloatRoundStyleE2ESI_EENS1_15EpilogueDefaultEEEEEvvEEEEvNT_6ParamsE --------------------------
	.section	.nv.info._ZN7cutlass13device_kernelINS_4gemm6kernel13GemmUniversalIN4cute5tupleIJiiiiEEENS1_10collective13CollectiveMmaINS1_34MainloopSm90TmaGmmaWarpSpecializedILi4ENS5_IJNS4_1CILi1EEESB_SB_EEENS1_32KernelTmaWarpSpecializedPingpongEEENS5_IJNSA_ILi64EEENSA_ILi128EEESF_EEENS_10tfloat32_tENS5_IJlSB_lEEESI_SJ_NS4_8TiledMMAINS4_8MMA_AtomIJNS4_4SM904GMMA30MMA_64x128x8_F32TF32TF32_SS_TNILNSN_7ScaleInE1ELSP_1EEEEEENS4_6LayoutISC_NS5_IJNSA_ILi0EEEST_ST_EEEEENS5_IJNS4_10UnderscoreESW_SW_EEEEENS4_13SM90_TMA_LOADENS4_14ComposedLayoutINS4_7SwizzleILi3ELi4ELi3EEENS4_18smem_ptr_flag_bitsILi32EEENSS_INS5_IJNSA_ILi8EEENSA_ILi32EEEEEENS5_IJS16_SB_EEEEEEEvNS4_8identityESZ_S1A_vS1B_EENS_8epilogue10collective6detail29Sm90TmaWarpSpecializedAdapterINS1E_15DefaultEpilogueISI_SJ_SJ_NS1D_6thread17LinearCombinationISI_Li1EffLNS1I_9ScaleType4KindE0ELNS_15FloatRoundStyleE2ESI_EENS1_15EpilogueDefaultEEEEEvvEEEEvNT_6ParamsE,"",@"SHT_CUDA_INFO"
	.sectionflags	@""
	.align	4


	//----- nvinfo : EIATTR_CUDA_API_VERSION
	.align		4
        /*0000*/ 	.byte	0x04, 0x37
        /*0002*/ 	.short	(.L_21 - .L_20)
.L_20:
        /*0004*/ 	.word	0x00000082


	//----- nvinfo : EIATTR_KPARAM_INFO
	.align		4
.L_21:
        /*0008*/ 	.byte	0x04, 0x17
        /*000a*/ 	.short	(.L_23 - .L_22)
.L_22:
        /*000c*/ 	.word	0x00000000
        /*0010*/ 	.short	0x0000
        /*0012*/ 	.short	0x0070
        /*0014*/ 	.byte	0x00, 0xf0, 0x01, 0x10


	//----- nvinfo : EIATTR_SPARSE_MMA_MASK
	.align		4
.L_23:
        /*0018*/ 	.byte	0x03, 0x50
        /*001a*/ 	.short	0x0000


	//----- nvinfo : EIATTR_MAXREG_COUNT
	.align		4
        /*001c*/ 	.byte	0x03, 0x1b
        /*001e*/ 	.short	0x00a8


	//----- nvinfo : EIATTR_NUM_BARRIERS
	.align		4
        /*0020*/ 	.byte	0x02, 0x4c
        /*0022*/ 	.byte	0x01
	.zero		1


	//----- nvinfo : EIATTR_EXTERNS
	.align		4
        /*0024*/ 	.byte	0x04, 0x0f
        /*0026*/ 	.short	(.L_25 - .L_24)


	//   ....[0]....
	.align		4
.L_24:
        /*0028*/ 	.word	index@(__assertfail)


	//----- nvinfo : EIATTR_MERCURY_ISA_VERSION
	.align		4
.L_25:
        /*002c*/ 	.byte	0x03, 0x5f
        /*002e*/ 	.short	0x0101


	//----- nvinfo : EIATTR_INT_WARP_WIDE_INSTR_OFFSETS
	.align		4
        /*0030*/ 	.byte	0x04, 0x31
        /*0032*/ 	.short	(.L_27 - .L_26)


	//   ....[0]....
.L_26:
        /*0034*/ 	.word	0x00000470


	//   ....[1]....
        /*0038*/ 	.word	0x00000490


	//   ....[2]....
        /*003c*/ 	.word	0x00000510


	//   ....[3]....
        /*0040*/ 	.word	0x00000520


	//   ....[4]....
        /*0044*/ 	.word	0x00000530


	//   ....[5]....
        /*0048*/ 	.word	0x00000550


	//   ....[6]....
        /*004c*/ 	.word	0x000005b0


	//   ....[7]....
        /*0050*/ 	.word	0x000005d0


	//----- nvinfo : EIATTR_COOP_GROUP_MASK_REGIDS
	.align		4
.L_27:
        /*0054*/ 	.byte	0x04, 0x29
        /*0056*/ 	.short	(.L_29 - .L_28)


	//   ....[0]....
.L_28:
        /*0058*/ 	.word	0xffffffff


	//   ....[1]....
        /*005c*/ 	.word	0xffffffff


	//   ....[2]....
        /*0060*/ 	.word	0xffffffff


	//   ....[3]....
        /*0064*/ 	.word	0xffffffff


	//   ....[4]....
        /*0068*/ 	.word	0xffffffff


	//   ....[5]....
        /*006c*/ 	.word	0xffffffff


	//----- nvinfo : EIATTR_COOP_GROUP_INSTR_OFFSETS
	.align		4
.L_29:
        /*0070*/ 	.byte	0x04, 0x28
        /*0072*/ 	.short	(.L_31 - .L_30)


	//   ....[0]....
.L_30:
        /*0074*/ 	.word	0x00000050


	//   ....[1]....
        /*0078*/ 	.word	0x00000080


	//   ....[2]....
        /*007c*/ 	.word	0x00000180


	//   ....[3]....
        /*0080*/ 	.word	0x00000390


	//   ....[4]....
        /*0084*/ 	.word	0x000003d0


	//   ....[5]....
        /*0088*/ 	.word	0x00000410


	//----- nvinfo : EIATTR_REG_RECONFIG
	.align		4
.L_31:
        /*008c*/ 	.byte	0x01, 0x54
	.zero		2


	//----- nvinfo : EIATTR_SYSCALL_OFFSETS
	.align		4
        /*0090*/ 	.byte	0x04, 0x46
        /*0092*/ 	.short	(.L_33 - .L_32)


	//   ....[0]....
.L_32:
        /*0094*/ 	.word	0x00001770


	//----- nvinfo : EIATTR_MBARRIER_INSTR_OFFSETS
	.align		4
.L_33:
        /*0098*/ 	.byte	0x04, 0x39
        /*009a*/ 	.short	(.L_35 - .L_34)


	//   ....[0]....
.L_34:
        /*009c*/ 	.word	0x00000300
        /*00a0*/ 	.word	0x000000ff
        /*00a4*/ 	.word	0x00000000
        /*00a8*/ 	.short	0x0100
        /*00aa*/ 	.byte	0x09
	.zero		1


	//   ....[1]....
        /*00ac*/ 	.word	0x00000310
        /*00b0*/ 	.word	0x000000ff
        /*00b4*/ 	.word	0x00000020
        /*00b8*/ 	.short	0x0100
        /*00ba*/ 	.byte	0x09
	.zero		1


	//   ....[2]....
        /*00bc*/ 	.word	0x00000320
        /*00c0*/ 	.word	0x000000ff
        /*00c4*/ 	.word	0x00000008
        /*00c8*/ 	.short	0x0100
        /*00ca*/ 	.byte	0x09
	.zero		1


	//   ....[3]....
        /*00cc*/ 	.word	0x00000330
        /*00d0*/ 	.word	0x000000ff
        /*00d4*/ 	.word	0x00000028
        /*00d8*/ 	.short	0x0100
        /*00da*/ 	.byte	0x09
	.zero		1


	//   ....[4]....
        /*00dc*/ 	.word	0x00000340
        /*00e0*/ 	.word	0x000000ff
        /*00e4*/ 	.word	0x00000010
        /*00e8*/ 	.short	0x0100
        /*00ea*/ 	.byte	0x09
	.zero		1


	//   ....[5]....
        /*00ec*/ 	.word	0x00000350
        /*00f0*/ 	.word	0x000000ff
        /*00f4*/ 	.word	0x00000030
        /*00f8*/ 	.short	0x0100
        /*00fa*/ 	.byte	0x09
	.zero		1


	//   ....[6]....
        /*00fc*/ 	.word	0x00000360
        /*0100*/ 	.word	0x000000ff
        /*0104*/ 	.word	0x00000018
        /*0108*/ 	.short	0x0100
        /*010a*/ 	.byte	0x09
	.zero		1


	//   ....[7]....
        /*010c*/ 	.word	0x00000370
        /*0110*/ 	.word	0x000000ff
        /*0114*/ 	.word	0x00000038
        /*0118*/ 	.short	0x0100
        /*011a*/ 	.byte	0x09
	.zero		1


	//   ....[8]....
        /*011c*/ 	.word	0x000005f0
        /*0120*/ 	.word	0x000000ff
        /*0124*/ 	.word	0x00000070
        /*0128*/ 	.short	0x0100
        /*012a*/ 	.byte	0x09
	.zero		1


	//   ....[9]....
        /*012c*/ 	.word	0x00000600
        /*0130*/ 	.word	0x000000ff
        /*0134*/ 	.word	0x00000078
        /*0138*/ 	.short	0x0100
        /*013a*/ 	.byte	0x09
	.zero		1


	//   ....[10]....
        /*013c*/ 	.word	0x00000640
        /*0140*/ 	.word	0x000000ff
        /*0144*/ 	.word	0x00000050
        /*0148*/ 	.short	0x0100
        /*014a*/ 	.byte	0x0a
	.zero		1


	//   ....[11]....
        /*014c*/ 	.word	0x00000660
        /*0150*/ 	.word	0x000000ff
        /*0154*/ 	.word	0x00000058
        /*0158*/ 	.short	0x0100
        /*015a*/ 	.byte	0x0a
	.zero		1


	//   ....[12]....
        /*015c*/ 	.word	0x00000670
        /*0160*/ 	.word	0x000000ff
        /*0164*/ 	.word	0x00000060
        /*0168*/ 	.short	0x0100
        /*016a*/ 	.byte	0x0a
	.zero		1


	//   ....[13]....
        /*016c*/ 	.word	0x00000680
        /*0170*/ 	.word	0x000000ff
        /*0174*/ 	.word	0x00000068
        /*0178*/ 	.short	0x0100
        /*017a*/ 	.byte	0x0a
	.zero		1


	//   ....[14]....
        /*017c*/ 	.word	0x00001630
        /*0180*/ 	.word	0x0000005f
        /*0184*/ 	.word	0xfffffff8
        /*0188*/ 	.short	0x010a
        /*018a*/ 	.byte	0x3f
	.zero		1


	//   ....[15]....
        /*018c*/ 	.word	0x00001800
        /*0190*/ 	.word	0x00000003
        /*0194*/ 	.word	0x00000000
        /*0198*/ 	.short	0x010a
        /*019a*/ 	.byte	0x3f
	.zero		1


	//   ....[16]....
        /*019c*/ 	.word	0x00001860
        /*01a0*/ 	.word	0x00000003
        /*01a4*/ 	.word	0x00000000
        /*01a8*/ 	.short	0x010a
        /*01aa*/ 	.byte	0x3f
	.zero		1


	//   ....[17]....
        /*01ac*/ 	.word	0x00001d80
        /*01b0*/ 	.word	0x000000ff
        /*01b4*/ 	.word	0x00000000
        /*01b8*/ 	.short	0x010a
        /*01ba*/ 	.byte	0x04
	.zero		1


	//   ....[18]....
        /*01bc*/ 	.word	0x00001dc0
        /*01c0*/ 	.word	0x000000ff
        /*01c4*/ 	.word	0x00000000
        /*01c8*/ 	.short	0x010a
        /*01ca*/ 	.byte	0x04
	.zero		1


	//   ....[19]....
        /*01cc*/ 	.word	0x000021f0
        /*01d0*/ 	.word	0x000000ff
        /*01d4*/ 	.word	0x00000000
        /*01d8*/ 	.short	0x0101
        /*01da*/ 	.byte	0x04
	.zero		1


	//   ....[20]....
        /*01dc*/ 	.word	0x000022e0
        /*01e0*/ 	.word	0x00000063
        /*01e4*/ 	.word	0x00000000
        /*01e8*/ 	.short	0x0101
        /*01ea*/ 	.byte	0x32
	.zero		1


	//   ....[21]....
        /*01ec*/ 	.word	0x000023a0
        /*01f0*/ 	.word	0x000000ff
        /*01f4*/ 	.word	0x00000000
        /*01f8*/ 	.short	0x0101
        /*01fa*/ 	.byte	0x04
	.zero		1


	//   ....[22]....
        /*01fc*/ 	.word	0x000023f0
        /*0200*/ 	.word	0x0000005f
        /*0204*/ 	.word	0x00000008
        /*0208*/ 	.short	0x010a
        /*020a*/ 	.byte	0x3f
	.zero		1


	//   ....[23]....
        /*020c*/ 	.word	0x000064d0
        /*0210*/ 	.word	0x00000060
        /*0214*/ 	.word	0x00000000
        /*0218*/ 	.short	0x0101
        /*021a*/ 	.byte	0x32
	.zero		1


	//   ....[24]....
        /*021c*/ 	.word	0x00006ee0
        /*0220*/ 	.word	0x00000007
        /*0224*/ 	.word	0x00000020
        /*0228*/ 	.short	0x010a
        /*022a*/ 	.byte	0x3f
	.zero		1


	//   ....[25]....
        /*022c*/ 	.word	0x00007340
        /*0230*/ 	.word	0x00000003
        /*0234*/ 	.word	0x00000078
        /*0238*/ 	.short	0x0101
        /*023a*/ 	.byte	0x3f
	.zero		1


	//   ....[26]....
        /*023c*/ 	.word	0x00007ab0
        /*0240*/ 	.word	0x00000007
        /*0244*/ 	.word	0x00000000
        /*0248*/ 	.short	0x010a
        /*024a*/ 	.byte	0x3f
	.zero		1


	//   ....[27]....
        /*024c*/ 	.word	0x00007b30
        /*0250*/ 	.word	0x00000009
        /*0254*/ 	.word	0x00000000
        /*0258*/ 	.short	0x010a
        /*025a*/ 	.byte	0x3f
	.zero		1


	//   ....[28]....
        /*025c*/ 	.word	0x00007bc0
        /*0260*/ 	.word	0x00000006
        /*0264*/ 	.word	0x00000000
        /*0268*/ 	.short	0x010a
        /*026a*/ 	.byte	0x3f
	.zero		1


	//   ....[29]....
        /*026c*/ 	.word	0x00007c50
        /*0270*/ 	.word	0x00000003
        /*0274*/ 	.word	0x00000000
        /*0278*/ 	.short	0x010a
        /*027a*/ 	.byte	0x3f
	.zero		1


	//   ....[30]....
        /*027c*/ 	.word	0x00007cb0
        /*0280*/ 	.word	0x0000005f
        /*0284*/ 	.word	0xfffffff8
        /*0288*/ 	.short	0x010a
        /*028a*/ 	.byte	0x3f
	.zero		1


	//   ....[31]....
        /*028c*/ 	.word	0x00007d00
        /*0290*/ 	.word	0x00000003
        /*0294*/ 	.word	0x00000000
        /*0298*/ 	.short	0x010a
        /*029a*/ 	.byte	0x3f
	.zero		1


	//   ....[32]....
        /*029c*/ 	.word	0x00007d60
        /*02a0*/ 	.word	0x00000004
        /*02a4*/ 	.word	0x00000000
        /*02a8*/ 	.short	0x010a
        /*02aa*/ 	.byte	0x3f
	.zero		1


	//   ....[33]....
        /*02ac*/ 	.word	0x00007db0
        /*02b0*/ 	.word	0x0000005f
        /*02b4*/ 	.word	0x00000008
        /*02b8*/ 	.short	0x010a
        /*02ba*/ 	.byte	0x3f
	.zero		1


	//   ....[34]....
        /*02bc*/ 	.word	0x00007e80
        /*02c0*/ 	.word	0x00000007
        /*02c4*/ 	.word	0x00000020
        /*02c8*/ 	.short	0x010a
        /*02ca*/ 	.byte	0x3f
	.zero		1


	//   ....[35]....
        /*02cc*/ 	.word	0x00007f50
        /*02d0*/ 	.word	0x00000007
        /*02d4*/ 	.word	0x00000000
        /*02d8*/ 	.short	0x010a
        /*02da*/ 	.byte	0x3f
	.zero		1


	//   ....[36]....
        /*02dc*/ 	.word	0x00007fa0
        /*02e0*/ 	.word	0x00000009
        /*02e4*/ 	.word	0x00000000
        /*02e8*/ 	.short	0x010a
        /*02ea*/ 	.byte	0x3f
	.zero		1


	//   ....[37]....
        /*02ec*/ 	.word	0x00007ff0
        /*02f0*/ 	.word	0x00000006
        /*02f4*/ 	.word	0x00000000
        /*02f8*/ 	.short	0x010a
        /*02fa*/ 	.byte	0x3f
	.zero		1


	//----- nvinfo : EIATTR_NUM_MBARRIERS
	.align		4
.L_35:
        /*02fc*/ 	.byte	0x03, 0x38
        /*02fe*/ 	.short	0x000e


	//----- nvinfo : EIATTR_EXIT_INSTR_OFFSETS
	.align		4
        /*0300*/ 	.byte	0x04, 0x1c
        /*0302*/ 	.short	(.L_37 - .L_36)


	//   ....[0]....
.L_36:
        /*0304*/ 	.word	0x00001240


	//   ....[1]....
        /*0308*/ 	.word	0x000012a0


	//   ....[2]....
        /*030c*/ 	.word	0x00006c10


	//   ....[3]....
        /*0310*/ 	.word	0x00006c40


	//   ....[4]....
        /*0314*/ 	.word	0x00007ca0


	//----- nvinfo : EIATTR_MAX_THREADS
	.align		4
.L_37:
        /*0318*/ 	.byte	0x04, 0x05
        /*031a*/ 	.short	(.L_39 - .L_38)
.L_38:
        /*031c*/ 	.word	0x00000180
        /*0320*/ 	.word	0x00000001
        /*0324*/ 	.word	0x00000001


	//----- nvinfo : EIATTR_CRS_STACK_SIZE
	.align		4
.L_39:
        /*0328*/ 	.byte	0x04, 0x1e
        /*032a*/ 	.short	(.L_41 - .L_40)
.L_40:
        /*032c*/ 	.word	0x00000000


	//----- nvinfo : EIATTR_CBANK_PARAM_SIZE
	.align		4
.L_41:
        /*0330*/ 	.byte	0x03, 0x19
        /*0332*/ 	.short	0x0470


	//----- nvinfo : EIATTR_PARAM_CBANK
	.align		4
        /*0334*/ 	.byte	0x04, 0x0a
        /*0336*/ 	.short	(.L_43 - .L_42)
	.align		4
.L_42:
        /*0338*/ 	.word	index@(.nv.constant0._ZN7cutlass13device_kernelINS_4gemm6kernel13GemmUniversalIN4cute5tupleIJiiiiEEENS1_10collective13CollectiveMmaINS1_34MainloopSm90TmaGmmaWarpSpecializedILi4ENS5_IJNS4_1CILi1EEESB_SB_EEENS1_32KernelTmaWarpSpecializedPingpongEEENS5_IJNSA_ILi64EEENSA_ILi128EEESF_EEENS_10tfloat32_tENS5_IJlSB_lEEESI_SJ_NS4_8TiledMMAINS4_8MMA_AtomIJNS4_4SM904GMMA30MMA_64x128x8_F32TF32TF32_SS_TNILNSN_7ScaleInE1ELSP_1EEEEEENS4_6LayoutISC_NS5_IJNSA_ILi0EEEST_ST_EEEEENS5_IJNS4_10UnderscoreESW_SW_EEEEENS4_13SM90_TMA_LOADENS4_14ComposedLayoutINS4_7SwizzleILi3ELi4ELi3EEENS4_18smem_ptr_flag_bitsILi32EEENSS_INS5_IJNSA_ILi8EEENSA_ILi32EEEEEENS5_IJS16_SB_EEEEEEEvNS4_8identityESZ_S1A_vS1B_EENS_8epilogue10collective6detail29Sm90TmaWarpSpecializedAdapterINS1E_15DefaultEpilogueISI_SJ_SJ_NS1D_6thread17LinearCombinationISI_Li1EffLNS1I_9ScaleType4KindE0ELNS_15FloatRoundStyleE2ESI_EENS1_15EpilogueDefaultEEEEEvvEEEEvNT_6ParamsE)
        /*033c*/ 	.short	0x0210
        /*033e*/ 	.short	0x0470


	//----- nvinfo : EIATTR_SW_WAR
	.align		4
.L_43:
        /*0340*/ 	.byte	0x04, 0x36
        /*0342*/ 	.short	(.L_45 - .L_44)
.L_44:
        /*0344*/ 	.word	0x00000008
.L_45:


//--------------------- .nv.callgraph             --------------------------
	.section	.nv.callgraph,"",@"SHT_CUDA_CALLGRAPH"
	.align	4
	.sectionentsize	8
	.align		4
        /*0000*/ 	.word	0x00000000
	.align		4
        /*0004*/ 	.word	0xffffffff
	.align		4
        /*0008*/ 	.word	index@(_ZN7cutlass13device_kernelINS_4gemm6kernel13GemmUniversalIN4cute5tupleIJiiiiEEENS1_10collective13CollectiveMmaINS1_34MainloopSm90TmaGmmaWarpSpecializedILi4ENS5_IJNS4_1CILi1EEESB_SB_EEENS1_32KernelTmaWarpSpecializedPingpongEEENS5_IJNSA_ILi64EEENSA_ILi128EEESF_EEENS_10tfloat32_tENS5_IJlSB_lEEESI_SJ_NS4_8TiledMMAINS4_8MMA_AtomIJNS4_4SM904GMMA30MMA_64x128x8_F32TF32TF32_SS_TNILNSN_7ScaleInE1ELSP_1EEEEEENS4_6LayoutISC_NS5_IJNSA_ILi0EEEST_ST_EEEEENS5_IJNS4_10UnderscoreESW_SW_EEEEENS4_13SM90_TMA_LOADENS4_14ComposedLayoutINS4_7SwizzleILi3ELi4ELi3EEENS4_18smem_ptr_flag_bitsILi32EEENSS_INS5_IJNSA_ILi8EEENSA_ILi32EEEEEENS5_IJS16_SB_EEEEEEEvNS4_8identityESZ_S1A_vS1B_EENS_8epilogue10collective6detail29Sm90TmaWarpSpecializedAdapterINS1E_15DefaultEpilogueISI_SJ_SJ_NS1D_6thread17LinearCombinationISI_Li1EffLNS1I_9ScaleType4KindE0ELNS_15FloatRoundStyleE2ESI_EENS1_15EpilogueDefaultEEEEEvvEEEEvNT_6ParamsE)
	.align		4
        /*000c*/ 	.word	index@(__assertfail)
	.align		4
        /*0010*/ 	.word	0x00000000
	.align		4
        /*0014*/ 	.word	0xfffffffe
	.align		4
        /*0018*/ 	.word	0x00000000
	.align		4
        /*001c*/ 	.word	0xfffffffd
	.align		4
        /*0020*/ 	.word	0x00000000
	.align		4
        /*0024*/ 	.word	0xfffffffc


//--------------------- .nv.constant4             --------------------------
	.section	.nv.constant4,"a",@progbits
	.align	8
	.align		8
.nv.constant4:
        /*0000*/ 	.dword	__assertfail
	.align		8
        /*0008*/ 	.dword	__unnamed_1
	.align		8
        /*0010*/ 	.dword	_ZN40_INTERNAL_d3198a61_4_k_cu_b43433bd_214754cuda3std3__45__cpo5beginE
	.align		8
        /*0018*/ 	.dword	_ZN40_INTERNAL_d3198a61_4_k_cu_b43433bd_214754cuda3std3__45__cpo3endE
	.align		8
        /*0020*/ 	.dword	_ZN40_INTERNAL_d3198a61_4_k_cu_b43433bd_214754cuda3std3__45__cpo6cbeginE
	.align		8
        /*0028*/ 	.dword	_ZN40_INTERNAL_d3198a61_4_k_cu_b43433bd_214754cuda3std3__45__cpo4cendE
	.align		8
        /*0030*/ 	.dword	_ZN40_INTERNAL_d3198a61_4_k_cu_b43433bd_214754cuda3std3__442_GLOBAL__N__d3198a61_4_k_cu_b43433bd_214756ignoreE
	.align		8
        /*0038*/ 	.dword	_ZN40_INTERNAL_d3198a61_4_k_cu_b43433bd_214754cuda3std3__419piecewise_constructE
	.align		8
        /*0040*/ 	.dword	_ZN40_INTERNAL_d3198a61_4_k_cu_b43433bd_214754cuda3std3__48in_placeE
	.align		8
        /*0048*/ 	.dword	_ZN40_INTERNAL_d3198a61_4_k_cu_b43433bd_214754cuda3std6ranges3__45__cpo4swapE
	.align		8
        /*0050*/ 	.dword	_ZN40_INTERNAL_d3198a61_4_k_cu_b43433bd_214754cuda3std6ranges3__45__cpo9iter_moveE
	.align		8
        /*0058*/ 	.dword	_ZN40_INTERNAL_d3198a61_4_k_cu_b43433bd_214754cute7productE
	.align		8
        /*0060*/ 	.dword	_ZN40_INTERNAL_d3198a61_4_k_cu_b43433bd_214754cute1_E
	.align		8
        /*0068*/ 	.dword	$str$22
	.align		8
        /*0070*/ 	.dword	$str$23


//--------------------- .text._ZN7cutlass13device_kernelINS_4gemm6kernel13GemmUniversalIN4cute5tupleIJiiiiEEENS1_10collective13CollectiveMmaINS1_34MainloopSm90TmaGmmaWarpSpecializedILi4ENS5_IJNS4_1CILi1EEESB_SB_EEENS1_32KernelTmaWarpSpecializedPingpongEEENS5_IJNSA_ILi64EEENSA_ILi128EEESF_EEENS_10tfloat32_tENS5_IJlSB_lEEESI_SJ_NS4_8TiledMMAINS4_8MMA_AtomIJNS4_4SM904GMMA30MMA_64x128x8_F32TF32TF32_SS_TNILNSN_7ScaleInE1ELSP_1EEEEEENS4_6LayoutISC_NS5_IJNSA_ILi0EEEST_ST_EEEEENS5_IJNS4_10UnderscoreESW_SW_EEEEENS4_13SM90_TMA_LOADENS4_14ComposedLayoutINS4_7SwizzleILi3ELi4ELi3EEENS4_18smem_ptr_flag_bitsILi32EEENSS_INS5_IJNSA_ILi8EEENSA_ILi32EEEEEENS5_IJS16_SB_EEEEEEEvNS4_8identityESZ_S1A_vS1B_EENS_8epilogue10collective6detail29Sm90TmaWarpSpecializedAdapterINS1E_15DefaultEpilogueISI_SJ_SJ_NS1D_6thread17LinearCombinationISI_Li1EffLNS1I_9ScaleType4KindE0ELNS_15FloatRoundStyleE2ESI_EENS1_15EpilogueDefaultEEEEEvvEEEEvNT_6ParamsE --------------------------
	.section	.text._ZN7cutlass13device_kernelINS_4gemm6kernel13GemmUniversalIN4cute5tupleIJiiiiEEENS1_10collective13CollectiveMmaINS1_34MainloopSm90TmaGmmaWarpSpecializedILi4ENS5_IJNS4_1CILi1EEESB_SB_EEENS1_32KernelTmaWarpSpecializedPingpongEEENS5_IJNSA_ILi64EEENSA_ILi128EEESF_EEENS_10tfloat32_tENS5_IJlSB_lEEESI_SJ_NS4_8TiledMMAINS4_8MMA_AtomIJNS4_4SM904GMMA30MMA_64x128x8_F32TF32TF32_SS_TNILNSN_7ScaleInE1ELSP_1EEEEEENS4_6LayoutISC_NS5_IJNSA_ILi0EEEST_ST_EEEEENS5_IJNS4_10UnderscoreESW_SW_EEEEENS4_13SM90_TMA_LOADENS4_14ComposedLayoutINS4_7SwizzleILi3ELi4ELi3EEENS4_18smem_ptr_flag_bitsILi32EEENSS_INS5_IJNSA_ILi8EEENSA_ILi32EEEEEENS5_IJS16_SB_EEEEEEEvNS4_8identityESZ_S1A_vS1B_EENS_8epilogue10collective6detail29Sm90TmaWarpSpecializedAdapterINS1E_15DefaultEpilogueISI_SJ_SJ_NS1D_6thread17LinearCombinationISI_Li1EffLNS1I_9ScaleType4KindE0ELNS_15FloatRoundStyleE2ESI_EENS1_15EpilogueDefaultEEEEEvvEEEEvNT_6ParamsE,"ax",@progbits
	.align	128
.text._ZN7cutlass13device_kernelINS_4gemm6kernel13GemmUniversalIN4cute5tupleIJiiiiEEENS1_10collective13CollectiveMmaINS1_34MainloopSm90TmaGmmaWarpSpecializedILi4ENS5_IJNS4_1CILi1EEESB_SB_EEENS1_32KernelTmaWarpSpecializedPingpongEEENS5_IJNSA_ILi64EEENSA_ILi128EEESF_EEENS_10tfloat32_tENS5_IJlSB_lEEESI_SJ_NS4_8TiledMMAINS4_8MMA_AtomIJNS4_4SM904GMMA30MMA_64x128x8_F32TF32TF32_SS_TNILNSN_7ScaleInE1ELSP_1EEEEEENS4_6LayoutISC_NS5_IJNSA_ILi0EEEST_ST_EEEEENS5_IJNS4_10UnderscoreESW_SW_EEEEENS4_13SM90_TMA_LOADENS4_14ComposedLayoutINS4_7SwizzleILi3ELi4ELi3EEENS4_18smem_ptr_flag_bitsILi32EEENSS_INS5_IJNSA_ILi8EEENSA_ILi32EEEEEENS5_IJS16_SB_EEEEEEEvNS4_8identityESZ_S1A_vS1B_EENS_8epilogue10collective6detail29Sm90TmaWarpSpecializedAdapterINS1E_15DefaultEpilogueISI_SJ_SJ_NS1D_6thread17LinearCombinationISI_Li1EffLNS1I_9ScaleType4KindE0ELNS_15FloatRoundStyleE2ESI_EENS1_15EpilogueDefaultEEEEEvvEEEEvNT_6ParamsE:
        .type           _ZN7cutlass13device_kernelINS_4gemm6kernel13GemmUniversalIN4cute5tupleIJiiiiEEENS1_10collective13CollectiveMmaINS1_34MainloopSm90TmaGmmaWarpSpecializedILi4ENS5_IJNS4_1CILi1EEESB_SB_EEENS1_32KernelTmaWarpSpecializedPingpongEEENS5_IJNSA_ILi64EEENSA_ILi128EEESF_EEENS_10tfloat32_tENS5_IJlSB_lEEESI_SJ_NS4_8TiledMMAINS4_8MMA_AtomIJNS4_4SM904GMMA30MMA_64x128x8_F32TF32TF32_SS_TNILNSN_7ScaleInE1ELSP_1EEEEEENS4_6LayoutISC_NS5_IJNSA_ILi0EEEST_ST_EEEEENS5_IJNS4_10UnderscoreESW_SW_EEEEENS4_13SM90_TMA_LOADENS4_14ComposedLayoutINS4_7SwizzleILi3ELi4ELi3EEENS4_18smem_ptr_flag_bitsILi32EEENSS_INS5_IJNSA_ILi8EEENSA_ILi32EEEEEENS5_IJS16_SB_EEEEEEEvNS4_8identityESZ_S1A_vS1B_EENS_8epilogue10collective6detail29Sm90TmaWarpSpecializedAdapterINS1E_15DefaultEpilogueISI_SJ_SJ_NS1D_6thread17LinearCombinationISI_Li1EffLNS1I_9ScaleType4KindE0ELNS_15FloatRoundStyleE2ESI_EENS1_15EpilogueDefaultEEEEEvvEEEEvNT_6ParamsE,@function
        .size           _ZN7cutlass13device_kernelINS_4gemm6kernel13GemmUniversalIN4cute5tupleIJiiiiEEENS1_10collective13CollectiveMmaINS1_34MainloopSm90TmaGmmaWarpSpecializedILi4ENS5_IJNS4_1CILi1EEESB_SB_EEENS1_32KernelTmaWarpSpecializedPingpongEEENS5_IJNSA_ILi64EEENSA_ILi128EEESF_EEENS_10tfloat32_tENS5_IJlSB_lEEESI_SJ_NS4_8TiledMMAINS4_8MMA_AtomIJNS4_4SM904GMMA30MMA_64x128x8_F32TF32TF32_SS_TNILNSN_7ScaleInE1ELSP_1EEEEEENS4_6LayoutISC_NS5_IJNSA_ILi0EEEST_ST_EEEEENS5_IJNS4_10UnderscoreESW_SW_EEEEENS4_13SM90_TMA_LOADENS4_14ComposedLayoutINS4_7SwizzleILi3ELi4ELi3EEENS4_18smem_ptr_flag_bitsILi32EEENSS_INS5_IJNSA_ILi8EEENSA_ILi32EEEEEENS5_IJS16_SB_EEEEEEEvNS4_8identityESZ_S1A_vS1B_EENS_8epilogue10collective6detail29Sm90TmaWarpSpecializedAdapterINS1E_15DefaultEpilogueISI_SJ_SJ_NS1D_6thread17LinearCombinationISI_Li1EffLNS1I_9ScaleType4KindE0ELNS_15FloatRoundStyleE2ESI_EENS1_15EpilogueDefaultEEEEEvvEEEEvNT_6ParamsE,(.L_x_196 - _ZN7cutlass13device_kernelINS_4gemm6kernel13GemmUniversalIN4cute5tupleIJiiiiEEENS1_10collective13CollectiveMmaINS1_34MainloopSm90TmaGmmaWarpSpecializedILi4ENS5_IJNS4_1CILi1EEESB_SB_EEENS1_32KernelTmaWarpSpecializedPingpongEEENS5_IJNSA_ILi64EEENSA_ILi128EEESF_EEENS_10tfloat32_tENS5_IJlSB_lEEESI_SJ_NS4_8TiledMMAINS4_8MMA_AtomIJNS4_4SM904GMMA30MMA_64x128x8_F32TF32TF32_SS_TNILNSN_7ScaleInE1ELSP_1EEEEEENS4_6LayoutISC_NS5_IJNSA_ILi0EEEST_ST_EEEEENS5_IJNS4_10UnderscoreESW_SW_EEEEENS4_13SM90_TMA_LOADENS4_14ComposedLayoutINS4_7SwizzleILi3ELi4ELi3EEENS4_18smem_ptr_flag_bitsILi32EEENSS_INS5_IJNSA_ILi8EEENSA_ILi32EEEEEENS5_IJS16_SB_EEEEEEEvNS4_8identityESZ_S1A_vS1B_EENS_8epilogue10collective6detail29Sm90TmaWarpSpecializedAdapterINS1E_15DefaultEpilogueISI_SJ_SJ_NS1D_6thread17LinearCombinationISI_Li1EffLNS1I_9ScaleType4KindE0ELNS_15FloatRoundStyleE2ESI_EENS1_15EpilogueDefaultEEEEEvvEEEEvNT_6ParamsE)
        .other          _ZN7cutlass13device_kernelINS_4gemm6kernel13GemmUniversalIN4cute5tupleIJiiiiEEENS1_10collective13CollectiveMmaINS1_34MainloopSm90TmaGmmaWarpSpecializedILi4ENS5_IJNS4_1CILi1EEESB_SB_EEENS1_32KernelTmaWarpSpecializedPingpongEEENS5_IJNSA_ILi64EEENSA_ILi128EEESF_EEENS_10tfloat32_tENS5_IJlSB_lEEESI_SJ_NS4_8TiledMMAINS4_8MMA_AtomIJNS4_4SM904GMMA30MMA_64x128x8_F32TF32TF32_SS_TNILNSN_7ScaleInE1ELSP_1EEEEEENS4_6LayoutISC_NS5_IJNSA_ILi0EEEST_ST_EEEEENS5_IJNS4_10UnderscoreESW_SW_EEEEENS4_13SM90_TMA_LOADENS4_14ComposedLayoutINS4_7SwizzleILi3ELi4ELi3EEENS4_18smem_ptr_flag_bitsILi32EEENSS_INS5_IJNSA_ILi8EEENSA_ILi32EEEEEENS5_IJS16_SB_EEEEEEEvNS4_8identityESZ_S1A_vS1B_EENS_8epilogue10collective6detail29Sm90TmaWarpSpecializedAdapterINS1E_15DefaultEpilogueISI_SJ_SJ_NS1D_6thread17LinearCombinationISI_Li1EffLNS1I_9ScaleType4KindE0ELNS_15FloatRoundStyleE2ESI_EENS1_15EpilogueDefaultEEEEEvvEEEEvNT_6ParamsE,@"STO_CUDA_ENTRY STV_DEFAULT"
_ZN7cutlass13device_kernelINS_4gemm6kernel13GemmUniversalIN4cute5tupleIJiiiiEEENS1_10collective13CollectiveMmaINS1_34MainloopSm90TmaGmmaWarpSpecializedILi4ENS5_IJNS4_1CILi1EEESB_SB_EEENS1_32KernelTmaWarpSpecializedPingpongEEENS5_IJNSA_ILi64EEENSA_ILi128EEESF_EEENS_10tfloat32_tENS5_IJlSB_lEEESI_SJ_NS4_8TiledMMAINS4_8MMA_AtomIJNS4_4SM904GMMA30MMA_64x128x8_F32TF32TF32_SS_TNILNSN_7ScaleInE1ELSP_1EEEEEENS4_6LayoutISC_NS5_IJNSA_ILi0EEEST_ST_EEEEENS5_IJNS4_10UnderscoreESW_SW_EEEEENS4_13SM90_TMA_LOADENS4_14ComposedLayoutINS4_7SwizzleILi3ELi4ELi3EEENS4_18smem_ptr_flag_bitsILi32EEENSS_INS5_IJNSA_ILi8EEENSA_ILi32EEEEEENS5_IJS16_SB_EEEEEEEvNS4_8identityESZ_S1A_vS1B_EENS_8epilogue10collective6detail29Sm90TmaWarpSpecializedAdapterINS1E_15DefaultEpilogueISI_SJ_SJ_NS1D_6thread17LinearCombinationISI_Li1EffLNS1I_9ScaleType4KindE0ELNS_15FloatRoundStyleE2ESI_EENS1_15EpilogueDefaultEEEEEvvEEEEvNT_6ParamsE:
[----:B------:R-:W0:Y:S01]  /*0000*/  LDC R1, c[0x0][0x28] ;  /* 0x00000a00ff017b82 */ /* 0x000e220000000800 */
[----:B------:R-:W1:Y:S01]  /*0010*/  S2R R4, SR_TID.X ;  /* 0x0000000000047919 */ /* 0x000e620000002100 */
[----:B------:R-:W-:Y:S01]  /*0020*/  ELECT P0, URZ, PT ;  /* 0x00000000003f782f */ /* 0x000fe20003800000 */
[----:B------:R-:W-:Y:S01]  /*0030*/  BSSY B0, `(.L_x_0) ;  /* 0x0000014000007945 */ /* 0x000fe20003800000 */
[----:B-1----:R-:W-:-:S05]  /*0040*/  SHF.R.U32.HI R0, RZ, 0x5, R4 ;  /* 0x00000005ff007819 */ /* 0x002fca0000011604 */
[----:B------:R-:W1:Y:S02]  /*0050*/  SHFL.IDX PT, R2, R0, RZ, 0x1f ;  /* 0x00001fff00027589 */ /* 0x000e6400000e0000 */
[----:B-1----:R-:W-:Y:S02]  /*0060*/  R2UR UR8, R2 ;  /* 0x00000000020872ca */ /* 0x002fe400000e0000 */
[----:B------:R-:W-:-:S05]  /*0070*/  SHF.R.U32.HI R2, RZ, 0x7, R4 ;  /* 0x00000007ff027819 */ /* 0x000fca0000011604 */
[----:B------:R1:W2:Y:S06]  /*0080*/  SHFL.IDX PT, R3, R2, RZ, 0x1f ;  /* 0x00001fff02037589 */ /* 0x0002ac00000e0000 */
[----:B------:R-:W-:Y:S02]  /*0090*/  USHF.R.S32.HI UR4, URZ, 0x1f, UR8 ;  /* 0x0000001f3f047899 */ /* 0x000fe40008011408 */
[----:B------:R-:W-:Y:S02]  /*00a0*/  ISETP.NE.OR P0, PT, RZ, UR8, !P0 ;  /* 0x00000008ff007c0c */ /* 0x000fe4000c705670 */
[----:B------:R-:W-:-:S04]  /*00b0*/  ULEA.HI UR4, UR4, UR8, URZ, 0x2 ;  /* 0x0000000804047291 */ /* 0x000fc8000f8f103f */
[----:B------:R-:W-:-:S04]  /*00c0*/  ULOP3.LUT UR4, UR4, 0xfffffffc, URZ, 0xc0, !UPT ;  /* 0xfffffffc04047892 */ /* 0x000fc8000f8ec03f */
[----:B------:R-:W-:-:S03]  /*00d0*/  UIADD3 UR8, UR8, -UR4, URZ ;  /* 0x8000000408087290 */ /* 0x000fc6000fffe03f */
[----:B01----:R-:W-:Y:S09]  /*00e0*/  @P0 BRA `(.L_x_1) ;  /* 0x0000000000200947 */ /* 0x003ff20003800000 */
[----:B------:R-:W-:Y:S02]  /*00f0*/  ULDC.64 UR4, c[0x0][0x198] ;  /* 0x0000660000047ab9 */ /* 0x000fe40000000a00 */
[----:B------:R-:W-:Y:S02]  /*0100*/  UIADD3 UR6, UP0, UR4, 0xf0, URZ ;  /* 0x000000f004067890 */ /* 0x000fe4000ff1e03f */
[----:B------:R-:W-:Y:S02]  /*0110*/  UIADD3 UR4, UP1, UR4, 0x1f0, URZ ;  /* 0x000001f004047890 */ /* 0x000fe4000ff3e03f */
[----:B------:R-:W-:Y:S02]  /*0120*/  UIADD3.X UR7, URZ, UR5, URZ, UP0, !UPT ;  /* 0x000000053f077290 */ /* 0x000fe400087fe43f */
[----:B------:R-:W-:-:S07]  /*0130*/  UIADD3.X UR5, URZ, UR5, URZ, UP1, !UPT ;  /* 0x000000053f057290 */ /* 0x000fce0008ffe43f */
[----:B------:R0:W-:Y:S02]  /*0140*/  UTMACCTL.PF [UR6] ;  /* 0x00000000060079b9 */ /* 0x0001e40008040000 */
[----:B------:R0:W-:Y:S02]  /*0150*/  UTMACCTL.PF [UR4] ;  /* 0x00000000040079b9 */ /* 0x0001e40008040000 */
[----:B0-----:R-:W-:Y:S01]  /*0160*/  NOP ;  /* 0x0000000000007918 */ /* 0x001fe20000000000 */
.L_x_1:
[----:B------:R-:W-:Y:S05]  /*0170*/  BSYNC B0 ;  /* 0x0000000000007941 */ /* 0x000fea0003800000 */
.L_x_0:
[----:B------:R-:W0:Y:S01]  /*0180*/  SHFL.IDX PT, R5, R0, RZ, 0x1f ;  /* 0x00001fff00057589 */ /* 0x000e2200000e0000 */
[----:B--2---:R-:W-:Y:S01]  /*0190*/  R2UR UR15, R3 ;  /* 0x00000000030f72ca */ /* 0x004fe200000e0000 */
[----:B------:R-:W-:-:S04]  /*01a0*/  UISETP.NE.AND UP0, UPT, UR8, 0x3, UPT ;  /* 0x000000030800788c */ /* 0x000fc8000bf05270 */
[----:B------:R-:W-:-:S08]  /*01b0*/  UISETP.EQ.OR UP0, UPT, UR8, URZ, !UP0 ;  /* 0x0000003f0800728c */ /* 0x000fd0000c702670 */
[----:B------:R-:W-:Y:S02]  /*01c0*/  UIADD3 UR18, UR15, -0x1, URZ ;  /* 0xffffffff0f127890 */ /* 0x000fe4000fffe03f */
[----:B------:R-:W-:Y:S02]  /*01d0*/  UISETP.EQ.AND UP0, UPT, UR15, URZ, UP0 ;  /* 0x0000003f0f00728c */ /* 0x000fe40008702270 */
[----:B------:R-:W-:Y:S02]  /*01e0*/  UISETP.GE.U32.AND UP1, UPT, UR18, 0x2, UPT ;  /* 0x000000021200788c */ /* 0x000fe4000bf26070 */
[----:B------:R-:W-:Y:S01]  /*01f0*/  USEL UR40, URZ, 0x1, !UP0 ;  /* 0x000000013f287887 */ /* 0x000fe2000c000000 */
[----:B0-----:R-:W-:-:S03]  /*0200*/  ISETP.NE.AND P0, PT, R5, RZ, PT ;  /* 0x000000ff0500720c */ /* 0x001fc60003f05270 */
[----:B------:R-:W-:-:S10]  /*0210*/  USEL UR40, UR40, 0x2, UP1 ;  /* 0x0000000228287887 */ /* 0x000fd40008800000 */
[----:B------:R-:W-:Y:S05]  /*0220*/  @P0 BRA `(.L_x_2) ;  /* 0x0000000000580947 */ /* 0x000fea0003800000 */
[----:B------:R-:W0:Y:S01]  /*0230*/  S2UR UR9, SR_CgaCtaId ;  /* 0x00000000000979c3 */ /* 0x000e220000008800 */
[----:B------:R-:W-:Y:S01]  /*0240*/  UMOV UR4, 0x400 ;  /* 0x0000040000047882 */ /* 0x000fe20000000000 */
[----:B------:R-:W-:Y:S01]  /*0250*/  UMOV UR5, 0x1 ;  /* 0x0000000100057882 */ /* 0x000fe20000000000 */
[----:B------:R-:W-:Y:S01]  /*0260*/  UMOV UR6, 0x80 ;  /* 0x0000008000067882 */ /* 0x000fe20000000000 */
[----:B------:R-:W-:Y:S01]  /*0270*/  ELECT P0, URZ, PT ;  /* 0x00000000003f782f */ /* 0x000fe20003800000 */
[----:B------:R-:W-:-:S04]  /*0280*/  UIADD3 UR6, -UR6, 0x100000, URZ ;  /* 0x0010000006067890 */ /* 0x000fc8000fffe13f */
[----:B------:R-:W-:Y:S02]  /*0290*/  USHF.L.U32 UR7, UR6, 0xb, URZ ;  /* 0x0000000b06077899 */ /* 0x000fe4000800063f */
[----:B------:R-:W-:Y:S02]  /*02a0*/  USHF.L.U32 UR6, UR6, 0x1, URZ ;  /* 0x0000000106067899 */ /* 0x000fe4000800063f */
[----:B0-----:R-:W-:Y:S02]  /*02b0*/  ULEA UR9, UR9, UR4, 0x18 ;  /* 0x0000000409097291 */ /* 0x001fe4000f8ec03f */
[----:B------:R-:W-:-:S04]  /*02c0*/  UIADD3 UR4, -UR5, 0x100000, URZ ;  /* 0x0010000005047890 */ /* 0x000fc8000fffe13f */
[----:B------:R-:W-:Y:S02]  /*02d0*/  USHF.L.U32 UR5, UR4, 0xb, URZ ;  /* 0x0000000b04057899 */ /* 0x000fe4000800063f */
[----:B------:R-:W-:Y:S01]  /*02e0*/  USHF.L.U32 UR4, UR4, 0x1, URZ ;  /* 0x0000000104047899 */ /* 0x000fe2000800063f */
[----:B------:R-:W0:Y:S11]  /*02f0*/  FENCE.VIEW.ASYNC.S ;  /* 0x00000000000073c6 */ /* 0x000e360000000000 */
[----:B0-----:R0:W1:Y:S01]  /*0300*/  SYNCS.EXCH.64 URZ, [UR9], UR4 ;  /* 0x00000004093f75b2 */ /* 0x0010620008000100 */
[----:B------:R0:W2:Y:S01]  /*0310*/  SYNCS.EXCH.64 URZ, [UR9+0x20], UR6 ;  /* 0x00002006093f75b2 */ /* 0x0000a20008000100 */
[----:B------:R0:W3:Y:S01]  /*0320*/  SYNCS.EXCH.64 URZ, [UR9+0x8], UR4 ;  /* 0x00000804093f75b2 */ /* 0x0000e20008000100 */
[----:B------:R0:W4:Y:S01]  /*0330*/  SYNCS.EXCH.64 URZ, [UR9+0x28], UR6 ;  /* 0x00002806093f75b2 */ /* 0x0001220008000100 */
[----:B------:R0:W0:Y:S01]  /*0340*/  SYNCS.EXCH.64 URZ, [UR9+0x10], UR4 ;  /* 0x00001004093f75b2 */ /* 0x0000220008000100 */
[----:B------:R0:W0:Y:S01]  /*0350*/  SYNCS.EXCH.64 URZ, [UR9+0x30], UR6 ;  /* 0x00003006093f75b2 */ /* 0x0000220008000100 */
[----:B------:R0:W0:Y:S01]  /*0360*/  SYNCS.EXCH.64 URZ, [UR9+0x18], UR4 ;  /* 0x00001804093f75b2 */ /* 0x0000220008000100 */
[----:B------:R0:W0:Y:S01]  /*0370*/  SYNCS.EXCH.64 URZ, [UR9+0x38], UR6 ;  /* 0x00003806093f75b2 */ /* 0x0000220008000100 */
[----:B------:R-:W-:Y:S01]  /*0380*/  NOP ;  /* 0x0000000000007918 */ /* 0x000fe20000000000 */
.L_x_2:
[----:B------:R-:W5:Y:S01]  /*0390*/  SHFL.IDX PT, R5, R0, RZ, 0x1f ;  /* 0x00001fff00057589 */ /* 0x000f6200000e0000 */
[----:B------:R-:W-:Y:S01]  /*03a0*/  ELECT P0, URZ, PT ;  /* 0x00000000003f782f */ /* 0x000fe20003800000 */
[----:B------:R-:W-:Y:S01]  /*03b0*/  NOP ;  /* 0x0000000000007918 */ /* 0x000fe20000000000 */
[----:B------:R-:W-:Y:S01]  /*03c0*/  ELECT P1, URZ, PT ;  /* 0x00000000003f782f */ /* 0x000fe20003820000 */
[----:B------:R-:W1:Y:S01]  /*03d0*/  SHFL.IDX PT, R3, R0, RZ, 0x1f ;  /* 0x00001fff00037589 */ /* 0x000e6200000e0000 */
[----:B0-----:R-:W-:Y:S01]  /*03e0*/  UMOV UR4, 0x20 ;  /* 0x0000002000047882 */ /* 0x001fe20000000000 */
[----:B------:R-:W-:Y:S01]  /*03f0*/  UMOV UR12, 0x80 ;  /* 0x00000080000c7882 */ /* 0x000fe20000000000 */
[----:B------:R-:W-:Y:S01]  /*0400*/  NOP ;  /* 0x0000000000007918 */ /* 0x000fe20000000000 */
[----:B------:R0:W0:Y:S01]  /*0410*/  SHFL.IDX PT, R95, R2, RZ, 0x1f ;  /* 0x00001fff025f7589 */ /* 0x00002200000e0000 */
[----:B------:R-:W-:Y:S01]  /*0420*/  ULDC.64 UR54, c[0x0][0x208] ;  /* 0x0000820000367ab9 */ /* 0x000fe20000000a00 */
[----:B-----5:R-:W-:-:S02]  /*0430*/  ISETP.NE.OR P0, PT, R5, RZ, !P0 ;  /* 0x000000ff0500720c */ /* 0x020fc40004705670 */
[----:B-1----:R-:W-:Y:S02]  /*0440*/  ISETP.NE.OR P1, PT, R3, RZ, !P1 ;  /* 0x000000ff0300720c */ /* 0x002fe40004f25670 */
[----:B------:R-:W-:-:S04]  /*0450*/  SHF.R.S32.HI R3, RZ, 0x1f, R4 ;  /* 0x0000001fff037819 */ /* 0x000fc80000011404 */
[----:B------:R-:W-:-:S05]  /*0460*/  LEA.HI R3, R3, R4, RZ, 0x7 ;  /* 0x0000000403037211 */ /* 0x000fca00078f38ff */
[----:B------:R-:W-:Y:S01]  /*0470*/  VOTEU.ALL UP0, P0 ;  /* 0x00000000003f7886 */ /* 0x000fe20000000000 */
[----:B------:R-:W-:Y:S01]  /*0480*/  LOP3.LUT R3, R3, 0xffffff80, RZ, 0xc0, !PT ;  /* 0xffffff8003037812 */ /* 0x000fe200078ec0ff */
[----:B------:R-:W-:-:S03]  /*0490*/  VOTEU.ALL UP1, P1 ;  /* 0x00000000003f7886 */ /* 0x000fc60000820000 */
[----:B------:R-:W1:Y:S01]  /*04a0*/  @!UP0 S2UR UR7, SR_CgaCtaId ;  /* 0x00000000000789c3 */ /* 0x000e620000008800 */
[----:B------:R-:W-:Y:S01]  /*04b0*/  @!UP0 UMOV UR6, 0x400 ;  /* 0x0000040000068882 */ /* 0x000fe20000000000 */
[----:B------:R-:W-:-:S04]  /*04c0*/  @!UP0 UIADD3 UR4, -UR4, 0x100000, URZ ;  /* 0x0010000004048890 */ /* 0x000fc8000fffe13f */
[----:B------:R-:W-:Y:S02]  /*04d0*/  @!UP0 USHF.L.U32 UR5, UR4, 0xb, URZ ;  /* 0x0000000b04058899 */ /* 0x000fe4000800063f */
[----:B------:R-:W-:Y:S01]  /*04e0*/  @!UP0 USHF.L.U32 UR4, UR4, 0x1, URZ ;  /* 0x0000000104048899 */ /* 0x000fe2000800063f */
[----:B------:R-:W-:Y:S01]  /*04f0*/  IMAD.IADD R3, R4, 0x1, -R3 ;  /* 0x0000000104037824 */ /* 0x000fe200078e0a03 */
[----:B------:R-:W-:Y:S01]  /*0500*/  @!UP1 UMOV UR10, 0x400 ;  /* 0x00000400000a9882 */ /* 0x000fe20000000000 */
[----:B------:R-:W-:Y:S01]  /*0510*/  VOTEU.ALL UP2, P1 ;  /* 0x00000000003f7886 */ /* 0x000fe20000840000 */
[----:B------:R-:W-:Y:S01]  /*0520*/  VOTEU.ALL UP3, P1 ;  /* 0x00000000003f7886 */ /* 0x000fe20000860000 */
[----:B------:R-:W-:Y:S01]  /*0530*/  VOTEU.ALL UP4, P1 ;  /* 0x00000000003f7886 */ /* 0x000fe20000880000 */
[----:B------:R-:W5:Y:S01]  /*0540*/  @!UP1 S2UR UR11, SR_CgaCtaId ;  /* 0x00000000000b99c3 */ /* 0x000f620000008800 */
[----:B------:R-:W-:Y:S01]  /*0550*/  VOTEU.ALL UP5, P1 ;  /* 0x00000000003f7886 */ /* 0x000fe200008a0000 */
[----:B------:R-:W-:Y:S01]  /*0560*/  ISETP.NE.AND P1, PT, RZ, UR15, PT ;  /* 0x0000000fff007c0c */ /* 0x000fe2000bf25270 */
[----:B-1----:R-:W-:-:S02]  /*0570*/  @!UP0 ULEA UR9, UR7, UR6, 0x18 ;  /* 0x0000000607098291 */ /* 0x002fc4000f8ec03f */
[----:B------:R-:W-:-:S04]  /*0580*/  @!UP1 UIADD3 UR6, -UR12, 0x100000, URZ ;  /* 0x001000000c069890 */ /* 0x000fc8000fffe13f */
[----:B------:R-:W-:Y:S02]  /*0590*/  @!UP1 USHF.L.U32 UR7, UR6, 0xb, URZ ;  /* 0x0000000b06079899 */ /* 0x000fe4000800063f */
[----:B------:R-:W-:Y:S01]  /*05a0*/  @!UP1 USHF.L.U32 UR6, UR6, 0x1, URZ ;  /* 0x0000000106069899 */ /* 0x000fe2000800063f */
[----:B------:R-:W-:Y:S01]  /*05b0*/  VOTEU.ALL UP0, P0 ;  /* 0x00000000003f7886 */ /* 0x000fe20000000000 */
[----:B-----5:R-:W-:Y:S01]  /*05c0*/  @!UP1 ULEA UR10, UR11, UR10, 0x18 ;  /* 0x0000000a0b0a9291 */ /* 0x020fe2000f8ec03f */
[----:B------:R-:W-:Y:S01]  /*05d0*/  VOTEU.ALL UP1, P0 ;  /* 0x00000000003f7886 */ /* 0x000fe20000020000 */
[----:B------:R-:W1:Y:S02]  /*05e0*/  FENCE.VIEW.ASYNC.S ;  /* 0x00000000000073c6 */ /* 0x000e640000000000 */
[----:B-1----:R-:W2:Y:S02]  /*05f0*/  @!UP0 SYNCS.EXCH.64 URZ, [UR9+0x70], UR4 ;  /* 0x00007004093f85b2 */ /* 0x002ea40008000100 */
[----:B------:R1:W2:Y:S01]  /*0600*/  @!UP1 SYNCS.EXCH.64 URZ, [UR9+0x78], UR4 ;  /* 0x00007804093f95b2 */ /* 0x0002a20008000100 */
[----:B------:R-:W-:Y:S01]  /*0610*/  NOP ;  /* 0x0000000000007918 */ /* 0x000fe20000000000 */
[----:B-1----:R-:W-:-:S02]  /*0620*/  ULDC.64 UR4, c[0x0][0x598] ;  /* 0x0001660000047ab9 */ /* 0x002fc40000000a00 */
[----:B------:R-:W-:Y:S02]  /*0630*/  ISETP.NE.U32.AND P0, PT, RZ, UR4, PT ;  /* 0x00000004ff007c0c */ /* 0x000fe4000bf05070 */
[----:B------:R1:W2:Y:S02]  /*0640*/  @!UP2 SYNCS.EXCH.64 URZ, [UR10+0x50], UR6 ;  /* 0x000050060a3fa5b2 */ /* 0x0002a40008000100 */
[----:B------:R-:W-:Y:S01]  /*0650*/  ISETP.NE.AND.EX P0, PT, RZ, UR5, PT, P0 ;  /* 0x00000005ff007c0c */ /* 0x000fe2000bf05300 */
[----:B------:R1:W2:Y:S01]  /*0660*/  @!UP3 SYNCS.EXCH.64 URZ, [UR10+0x58], UR6 ;  /* 0x000058060a3fb5b2 */ /* 0x0002a20008000100 */
[----:B------:R1:W2:Y:S01]  /*0670*/  @!UP4 SYNCS.EXCH.64 URZ, [UR10+0x60], UR6 ;  /* 0x000060060a3fc5b2 */ /* 0x0002a20008000100 */
[----:B------:R1:W2:Y:S01]  /*0680*/  @!UP5 SYNCS.EXCH.64 URZ, [UR10+0x68], UR6 ;  /* 0x000068060a3fd5b2 */ /* 0x0002a20008000100 */
[----:B------:R-:W-:Y:S01]  /*0690*/  NOP ;  /* 0x0000000000007918 */ /* 0x000fe20000000000 */
[----:B--234-:R-:W-:Y:S08]  /*06a0*/  BAR.SYNC.DEFER_BLOCKING 0x0 ;  /* 0x0000000000007b1d */ /* 0x01cff00000010000 */
[----:B01----:R-:W-:Y:S05]  /*06b0*/  @!P0 BRA `(.L_x_3) ;  /* 0x00000000001c8947 */ /* 0x003fea0003800000 */
[----:B------:R-:W0:Y:S02]  /*06c0*/  LDC.64 R6, c[0x0][0x598] ;  /* 0x00016600ff067b82 */ /* 0x000e240000000a00 */
[----:B0-----:R-:W2:Y:S02]  /*06d0*/  LDG.E.64 R6, desc[UR54][R6.64] ;  /* 0x0000003606067981 */ /* 0x001ea4000c1e1b00 */
[----:B--2---:R-:W-:-:S04]  /*06e0*/  ISETP.NE.U32.AND P0, PT, R6, RZ, PT ;  /* 0x000000ff0600720c */ /* 0x004fc80003f05070 */
[----:B------:R-:W-:-:S13]  /*06f0*/  ISETP.NE.AND.EX P0, PT, R7, RZ, PT, P0 ;  /* 0x000000ff0700720c */ /* 0x000fda0003f05300 */
[----:B------:R-:W-:Y:S05]  /*0700*/  @!P0 BRA `(.L_x_3) ;  /* 0x0000000000088947 */ /* 0x000fea0003800000 */
[----:B------:R1:W5:Y:S01]  /*0710*/  LD.E R22, desc[UR54][R6.64] ;  /* 0x0000003606167980 */ /* 0x000362000c101900 */
[----:B------:R-:W-:Y:S05]  /*0720*/  BRA `(.L_x_4) ;  /* 0x0000000000247947 */ /* 0x000fea0003800000 */
.L_x_3:
[----:B------:R-:W-:Y:S02]  /*0730*/  ULDC.64 UR4, c[0x0][0x588] ;  /* 0x0001620000047ab9 */ /* 0x000fe40000000a00 */
[----:B------:R-:W-:-:S04]  /*0740*/  ISETP.NE.U32.AND P0, PT, RZ, UR4, PT ;  /* 0x00000004ff007c0c */ /* 0x000fc8000bf05070 */
[----:B------:R-:W-:-:S13]  /*0750*/  ISETP.NE.AND.EX P0, PT, RZ, UR5, PT, P0 ;  /* 0x00000005ff007c0c */ /* 0x000fda000bf05300 */
[----:B------:R-:W-:Y:S05]  /*0760*/  @!P0 BRA `(.L_x_5) ;  /* 0x00000000000c8947 */ /* 0x000fea0003800000 */
[----:B------:R-:W0:Y:S02]  /*0770*/  LDC.64 R22, c[0x0][0x588] ;  /* 0x00016200ff167b82 */ /* 0x000e240000000a00 */
[----:B0-----:R0:W5:Y:S01]  /*0780*/  LDG.E R22, desc[UR54][R22.64] ;  /* 0x0000003616167981 */ /* 0x001162000c1e1900 */
[----:B------:R-:W-:Y:S05]  /*0790*/  BRA `(.L_x_4) ;  /* 0x0000000000087947 */ /* 0x000fea0003800000 */
.L_x_5:
[----:B------:R-:W-:Y:S02]  /*07a0*/  ULDC UR4, c[0x0][0x580] ;  /* 0x0001600000047ab9 */ /* 0x000fe40000000800 */
[----:B------:R-:W-:-:S07]  /*07b0*/  IMAD.U32 R22, RZ, RZ, UR4 ;  /* 0x00000004ff167e24 */ /* 0x000fce000f8e00ff */
.L_x_4:
[----:B------:R-:W-:Y:S02]  /*07c0*/  ULDC.64 UR4, c[0x0][0x5a0] ;  /* 0x0001680000047ab9 */ /* 0x000fe40000000a00 */
[----:B------:R-:W-:-:S04]  /*07d0*/  ISETP.NE.U32.AND P0, PT, RZ, UR4, PT ;  /* 0x00000004ff007c0c */ /* 0x000fc8000bf05070 */
[----:B------:R-:W-:-:S13]  /*07e0*/  ISETP.NE.AND.EX P0, PT, RZ, UR5, PT, P0 ;  /* 0x00000005ff007c0c */ /* 0x000fda000bf05300 */
[----:B------:R-:W-:Y:S05]  /*07f0*/  @!P0 BRA `(.L_x_6) ;  /* 0x00000000001c8947 */ /* 0x000fea0003800000 */
[----:B-1----:R-:W1:Y:S02]  /*0800*/  LDC.64 R6, c[0x0][0x5a0] ;  /* 0x00016800ff067b82 */ /* 0x002e640000000a00 */
[----:B-1----:R-:W2:Y:S02]  /*0810*/  LDG.E.64 R6, desc[UR54][R6.64] ;  /* 0x0000003606067981 */ /* 0x002ea4000c1e1b00 */
[----:B--2---:R-:W-:-:S04]  /*0820*/  ISETP.NE.U32.AND P0, PT, R6, RZ, PT ;  /* 0x000000ff0600720c */ /* 0x004fc80003f05070 */
[----:B------:R-:W-:-:S13]  /*0830*/  ISETP.NE.AND.EX P0, PT, R7, RZ, PT, P0 ;  /* 0x000000ff0700720c */ /* 0x000fda0003f05300 */
[----:B------:R-:W-:Y:S05]  /*0840*/  @!P0 BRA `(.L_x_6) ;  /* 0x0000000000088947 */ /* 0x000fea0003800000 */
[----:B0-----:R2:W5:Y:S01]  /*0850*/  LD.E R23, desc[UR54][R6.64] ;  /* 0x0000003606177980 */ /* 0x001562000c101900 */
[----:B------:R-:W-:Y:S05]  /*0860*/  BRA `(.L_x_7) ;  /* 0x0000000000247947 */ /* 0x000fea0003800000 */
.L_x_6:
[----:B------:R-:W-:Y:S02]  /*0870*/  ULDC.64 UR4, c[0x0][0x590] ;  /* 0x0001640000047ab9 */ /* 0x000fe40000000a00 */
[----:B------:R-:W-:-:S04]  /*0880*/  ISETP.NE.U32.AND P0, PT, RZ, UR4, PT ;  /* 0x00000004ff007c0c */ /* 0x000fc8000bf05070 */
[----:B------:R-:W-:-:S13]  /*0890*/  ISETP.NE.AND.EX P0, PT, RZ, UR5, PT, P0 ;  /* 0x00000005ff007c0c */ /* 0x000fda000bf05300 */
[----:B------:R-:W-:Y:S05]  /*08a0*/  @!P0 BRA `(.L_x_8) ;  /* 0x00000000000c8947 */ /* 0x000fea0003800000 */
[----:B-1----:R-:W0:Y:S02]  /*08b0*/  LDC.64 R6, c[0x0][0x590] ;  /* 0x00016400ff067b82 */ /* 0x002e240000000a00 */
[----:B0-----:R0:W5:Y:S01]  /*08c0*/  LDG.E R23, desc[UR54][R6.64] ;  /* 0x0000003606177981 */ /* 0x001162000c1e1900 */
[----:B------:R-:W-:Y:S05]  /*08d0*/  BRA `(.L_x_7) ;  /* 0x0000000000087947 */ /* 0x000fea0003800000 */
.L_x_8:
[----:B------:R-:W-:Y:S02]  /*08e0*/  ULDC UR4, c[0x0][0x584] ;  /* 0x0001610000047ab9 */ /* 0x000fe40000000800 */
[----:B0-----:R-:W-:-:S07]  /*08f0*/  IMAD.U32 R23, RZ, RZ, UR4 ;  /* 0x00000004ff177e24 */ /* 0x001fce000f8e00ff */
.L_x_7:
[----:B------:R-:W3:Y:S01]  /*0900*/  S2UR UR10, SR_CTAID.Y ;  /* 0x00000000000a79c3 */ /* 0x000ee20000002600 */
[----:B------:R-:W-:Y:S01]  /*0910*/  ULDC UR5, c[0x0][0x65c] ;  /* 0x0001970000057ab9 */ /* 0x000fe20000000800 */
[----:B------:R-:W-:Y:S01]  /*0920*/  UISETP.NE.AND UP0, UPT, UR15, 0x2, UPT ;  /* 0x000000020f00788c */ /* 0x000fe2000bf05270 */
[----:B------:R-:W-:Y:S01]  /*0930*/  IMAD.MOV.U32 R18, RZ, RZ, -0x1 ;  /* 0xffffffffff127424 */ /* 0x000fe200078e00ff */
[----:B------:R-:W-:Y:S01]  /*0940*/  UISETP.NE.AND UP2, UPT, UR5, 0x1, UPT ;  /* 0x000000010500788c */ /* 0x000fe2000bf45270 */
[----:B------:R-:W-:Y:S02]  /*0950*/  IMAD.MOV.U32 R2, RZ, RZ, -0x1 ;  /* 0xffffffffff027424 */ /* 0x000fe400078e00ff */
[----:B------:R-:W-:Y:S01]  /*0960*/  IMAD.MOV.U32 R19, RZ, RZ, -0x1 ;  /* 0xffffffffff137424 */ /* 0x000fe200078e00ff */
[----:B------:R-:W4:Y:S01]  /*0970*/  S2UR UR4, SR_CTAID.X ;  /* 0x00000000000479c3 */ /* 0x000f220000002500 */
[----:B------:R-:W-:-:S06]  /*0980*/  UP2UR UR38, UPR, URZ, 0x4 ;  /* 0x000000043f267883 */ /* 0x000fcc0008000000 */
[----:B------:R-:W-:Y:S01]  /*0990*/  @UP2 ULDC UR12, c[0x0][0x10] ;  /* 0x00000400000c2ab9 */ /* 0x000fe20000000800 */
[----:B------:R-:W-:Y:S01]  /*09a0*/  @UP2 UMOV UR7, URZ ;  /* 0x0000003f00072c82 */ /* 0x000fe20008000000 */
[----:B------:R-:W-:Y:S01]  /*09b0*/  @UP2 UMOV UR5, URZ ;  /* 0x0000003f00052c82 */ /* 0x000fe20008000000 */
[----:B012---:R-:W0:Y:S01]  /*09c0*/  LDC.64 R6, c[0x0][0x650] ;  /* 0x00019400ff067b82 */ /* 0x007e220000000a00 */
[----:B---3--:R-:W-:Y:S02]  /*09d0*/  @UP2 UMOV UR9, UR10 ;  /* 0x0000000a00092c82 */ /* 0x008fe40008000000 */
[----:B------:R-:W-:Y:S01]  /*09e0*/  @UP2 UMOV UR6, UR9 ;  /* 0x0000000900062c82 */ /* 0x000fe20008000000 */
[----:B------:R-:W-:Y:S01]  /*09f0*/  @!UP2 UMOV UR9, UR10 ;  /* 0x0000000a0009ac82 */ /* 0x000fe20008000000 */
[----:B----4-:R-:W-:-:S03]  /*0a00*/  @UP2 UIMAD.WIDE.U32 UR12, UR4, UR12, UR6 ;  /* 0x0000000c040c22a5 */ /* 0x010fc6000f8e0006 */
[----:B------:R-:W-:Y:S01]  /*0a10*/  @!UP2 ULDC UR6, c[0x0][0xc] ;  /* 0x000003000006aab9 */ /* 0x000fe20000000800 */
[----:B------:R-:W-:Y:S01]  /*0a20*/  @UP2 UIADD3 UR14, UR13, UR5, URZ ;  /* 0x000000050d0e2290 */ /* 0x000fe2000fffe03f */
[----:B------:R-:W-:Y:S02]  /*0a30*/  ULDC UR10, c[0x0][0xc] ;  /* 0x00000300000a7ab9 */ /* 0x000fe40000000800 */
[----:B------:R-:W-:Y:S01]  /*0a40*/  UMOV UR5, URZ ;  /* 0x0000003f00057c82 */ /* 0x000fe20008000000 */
[----:B------:R-:W-:Y:S01]  /*0a50*/  ULDC UR11, c[0x0][0x10] ;  /* 0x00000400000b7ab9 */ /* 0x000fe20000000800 */
[----:B------:R-:W-:Y:S02]  /*0a60*/  @!UP2 UIMAD.WIDE.U32 UR6, UR6, UR9, UR4 ;  /* 0x000000090606a2a5 */ /* 0x000fe4000f8e0004 */
[----:B------:R-:W-:Y:S01]  /*0a70*/  UIMAD.WIDE.U32 UR10, UR10, UR11, URZ ;  /* 0x0000000b0a0a72a5 */ /* 0x000fe2000f8e003f */
[----:B------:R-:W-:-:S03]  /*0a80*/  ULDC UR13, c[0x0][0x14] ;  /* 0x00000500000d7ab9 */ /* 0x000fc60000000800 */
[----:B------:R-:W-:Y:S02]  /*0a90*/  UIMAD.WIDE.U32 UR52, UR10, UR13, URZ ;  /* 0x0000000d0a3472a5 */ /* 0x000fe4000f8e003f */
[----:B------:R-:W-:Y:S01]  /*0aa0*/  UIMAD UR39, UR11, UR13, URZ ;  /* 0x0000000d0b2772a4 */ /* 0x000fe2000f8e023f */
[----:B------:R-:W-:Y:S01]  /*0ab0*/  @!UP2 UMOV UR12, UR6 ;  /* 0x00000006000cac82 */ /* 0x000fe20008000000 */
[----:B------:R-:W-:Y:S02]  /*0ac0*/  @!UP2 UMOV UR14, UR7 ;  /* 0x00000007000eac82 */ /* 0x000fe40008000000 */
[----:B------:R-:W-:Y:S02]  /*0ad0*/  UIADD3 UR39, UR53, UR39, URZ ;  /* 0x0000002735277290 */ /* 0x000fe4000fffe03f */
[----:B------:R-:W-:-:S04]  /*0ae0*/  UIADD3 UR6, UP1, UR12, UR52, URZ ;  /* 0x000000340c067290 */ /* 0x000fc8000ff3e03f */
[----:B------:R-:W-:Y:S02]  /*0af0*/  UIADD3.X UR7, UR14, UR39, URZ, UP1, !UPT ;  /* 0x000000270e077290 */ /* 0x000fe40008ffe43f */
[----:B------:R-:W-:Y:S02]  /*0b00*/  USEL UR6, UR6, UR12, !UP0 ;  /* 0x0000000c06067287 */ /* 0x000fe4000c000000 */
[----:B------:R-:W-:-:S04]  /*0b10*/  USEL UR7, UR7, UR14, !UP0 ;  /* 0x0000000e07077287 */ /* 0x000fc8000c000000 */
[----:B0-----:R-:W-:Y:S01]  /*0b20*/  ISETP.LE.U32.AND P0, PT, R6, UR6, PT ;  /* 0x0000000606007c0c */ /* 0x001fe2000bf03070 */
[----:B------:R-:W-:Y:S02]  /*0b30*/  IMAD.U32 R16, RZ, RZ, UR6 ;  /* 0x00000006ff107e24 */ /* 0x000fe4000f8e00ff */
[----:B------:R-:W-:Y:S02]  /*0b40*/  IMAD.U32 R0, RZ, RZ, UR7 ;  /* 0x00000007ff007e24 */ /* 0x000fe4000f8e00ff */
[----:B------:R-:W-:-:S03]  /*0b50*/  IMAD.U32 R17, RZ, RZ, UR7 ;  /* 0x00000007ff117e24 */ /* 0x000fc6000f8e00ff */
[----:B------:R-:W-:Y:S02]  /*0b60*/  ISETP.GE.U32.AND.EX P0, PT, R0, R7, PT, P0 ;  /* 0x000000070000720c */ /* 0x000fe40003f06100 */
[----:B------:R-:W-:-:S11]  /*0b70*/  PRMT R0, RZ, 0x7610, R0 ;  /* 0x00007610ff007816 */ /* 0x000fd60000000000 */
[----:B------:R-:W-:Y:S05]  /*0b80*/  @P0 BRA `(.L_x_9) ;  /* 0x00000004008c0947 */ /* 0x000fea0003800000 */
[----:B------:R-:W-:Y:S01]  /*0b90*/  I2FP.F32.U32 R0, UR4 ;  /* 0x0000000400007c45 */ /* 0x000fe20008201000 */
[----:B------:R-:W-:Y:S01]  /*0ba0*/  ULDC.64 UR16, c[0x0][0x628] ;  /* 0x00018a0000107ab9 */ /* 0x000fe20000000a00 */
[----:B------:R-:W-:Y:S01]  /*0bb0*/  ULDC UR6, c[0x0][0x150] ;  /* 0x0000540000067ab9 */ /* 0x000fe20000000800 */
[----:B------:R-:W-:Y:S01]  /*0bc0*/  ISETP.NE.U32.AND P0, PT, RZ, UR16, PT ;  /* 0x00000010ff007c0c */ /* 0x000fe2000bf05070 */
[----:B------:R-:W-:Y:S01]  /*0bd0*/  ULDC UR15, c[0x0][0x630] ;  /* 0x00018c00000f7ab9 */ /* 0x000fe20000000800 */
[----:B------:R-:W-:Y:S01]  /*0be0*/  FMUL R0, R0, UR6 ;  /* 0x0000000600007c20 */ /* 0x000fe20008400000 */
[----:B------:R-:W-:Y:S01]  /*0bf0*/  R2UR UR19, R16 ;  /* 0x00000000101372ca */ /* 0x000fe200000e0000 */
[----:B------:R-:W-:Y:S01]  /*0c00*/  ULDC UR21, c[0x0][0x154] ;  /* 0x0000550000157ab9 */ /* 0x000fe20000000800 */
[----:B------:R-:W-:Y:S01]  /*0c10*/  ISETP.NE.AND.EX P0, PT, RZ, UR17, PT, P0 ;  /* 0x00000011ff007c0c */ /* 0x000fe2000bf05300 */
[----:B------:R0:W1:Y:S01]  /*0c20*/  F2I.U32.TRUNC.NTZ R2, R0 ;  /* 0x0000000000027305 */ /* 0x000062000020f000 */
[----:B------:R-:W-:-:S02]  /*0c30*/  R2UR UR20, R17 ;  /* 0x00000000111472ca */ /* 0x000fc400000e0000 */
[----:B------:R-:W-:Y:S02]  /*0c40*/  R2UR UR6, R16 ;  /* 0x00000000100672ca */ /* 0x000fe400000e0000 */
[----:B------:R-:W-:-:S07]  /*0c50*/  R2UR UR7, R17 ;  /* 0x00000000110772ca */ /* 0x000fce00000e0000 */
[----:B0-----:R-:W-:Y:S08]  /*0c60*/  @!P0 BRA `(.L_x_10) ;  /* 0x0000000000308947 */ /* 0x001ff00003800000 */
[----:B------:R-:W-:Y:S01]  /*0c70*/  R2UR UR6, R16 ;  /* 0x00000000100672ca */ /* 0x000fe200000e0000 */
[----:B------:R-:W-:Y:S01]  /*0c80*/  ULDC UR12, c[0x0][0x634] ;  /* 0x00018d00000c7ab9 */ /* 0x000fe20000000800 */
[----:B------:R-:W-:-:S11]  /*0c90*/  R2UR UR14, R17 ;  /* 0x00000000110e72ca */ /* 0x000fd600000e0000 */
[----:B------:R-:W-:-:S04]  /*0ca0*/  UIADD3 UR12, UP1, UR6, UR12, URZ ;  /* 0x0000000c060c7290 */ /* 0x000fc8000ff3e03f */
[----:B------:R-:W-:-:S04]  /*0cb0*/  UIADD3.X UR14, URZ, UR14, URZ, UP1, !UPT ;  /* 0x0000000e3f0e7290 */ /* 0x000fc80008ffe43f */
[----:B------:R-:W-:-:S04]  /*0cc0*/  UIMAD.WIDE.U32 UR6, UR14, UR16, URZ ;  /* 0x000000100e0672a5 */ /* 0x000fc8000f8e003f */
[----:B------:R-:W-:Y:S02]  /*0cd0*/  UIMAD.WIDE.U32 UR10, UP1, UR12, UR17, UR6 ;  /* 0x000000110c0a72a5 */ /* 0x000fe4000f820006 */
[----:B------:R-:W-:Y:S02]  /*0ce0*/  UIMAD.WIDE.U32 UR6, UR12, UR16, URZ ;  /* 0x000000100c0672a5 */ /* 0x000fe4000f8e003f */
[----:B------:R-:W-:Y:S02]  /*0cf0*/  UIADD3.X UR13, URZ, URZ, URZ, UP1, !UPT ;  /* 0x0000003f3f0d7290 */ /* 0x000fe40008ffe43f */
[----:B------:R-:W-:Y:S01]  /*0d00*/  UIADD3 URZ, UP1, UR7, UR10, URZ ;  /* 0x0000000a073f7290 */ /* 0x000fe2000ff3e03f */
[----:B------:R-:W-:-:S03]  /*0d10*/  UMOV UR12, UR11 ;  /* 0x0000000b000c7c82 */ /* 0x000fc60008000000 */
[----:B------:R-:W-:-:S12]  /*0d20*/  UIMAD.WIDE.U32.X UR6, UR14, UR17, UR12, UP1 ;  /* 0x000000110e0672a5 */ /* 0x000fd800088e040c */
.L_x_10:
[----:B------:R-:W-:Y:S01]  /*0d30*/  USHF.R.U64 UR5, UR6, UR15, UR7 ;  /* 0x0000000f06057299 */ /* 0x000fe20008001207 */
[----:B------:R-:W-:Y:S01]  /*0d40*/  I2FP.F32.U32 R0, UR9 ;  /* 0x0000000900007c45 */ /* 0x000fe20008201000 */
[----:B------:R-:W-:Y:S01]  /*0d50*/  USHF.R.U32.HI UR6, URZ, UR15, UR7 ;  /* 0x0000000f3f067299 */ /* 0x000fe20008011607 */
[----:B-1----:R-:W-:Y:S01]  /*0d60*/  R2UR UR14, R2 ;  /* 0x00000000020e72ca */ /* 0x002fe200000e0000 */
[----:B------:R-:W-:Y:S02]  /*0d70*/  UIADD3 UR17, UP1, URZ, -UR5, URZ ;  /* 0x800000053f117290 */ /* 0x000fe4000ff3e03f */
[----:B------:R-:W-:Y:S01]  /*0d80*/  FMUL R0, R0, UR21 ;  /* 0x0000001500007c20 */ /* 0x000fe20008400000 */
[----:B------:R-:W-:Y:S01]  /*0d90*/  ULDC.64 UR10, c[0x0][0x620] ;  /* 0x00018800000a7ab9 */ /* 0x000fe20000000a00 */
[----:B------:R-:W-:Y:S01]  /*0da0*/  UIADD3.X UR6, URZ, ~UR6, URZ, UP1, !UPT ;  /* 0x800000063f067290 */ /* 0x000fe20008ffe43f */
[----:B------:R-:W-:Y:S01]  /*0db0*/  UMOV UR12, UR19 ;  /* 0x00000013000c7c82 */ /* 0x000fe20008000000 */
[----:B------:R-:W-:-:S02]  /*0dc0*/  UMOV UR13, UR20 ;  /* 0x00000014000d7c82 */ /* 0x000fc40008000000 */
[----:B------:R-:W-:Y:S01]  /*0dd0*/  UIMAD UR6, UR6, UR10, URZ ;  /* 0x0000000a060672a4 */ /* 0x000fe2000f8e023f */
[----:B------:R-:W0:Y:S01]  /*0de0*/  F2I.U32.TRUNC.NTZ R0, R0 ;  /* 0x0000000000007305 */ /* 0x000e22000020f000 */
[----:B------:R-:W-:Y:S02]  /*0df0*/  UIMAD.WIDE.U32 UR12, UR17, UR10, UR12 ;  /* 0x0000000a110c72a5 */ /* 0x000fe4000f8e000c */
[----:B------:R-:W-:Y:S01]  /*0e00*/  UIMAD UR17, UR17, UR11, UR6 ;  /* 0x0000000b111172a4 */ /* 0x000fe2000f8e0206 */
[----:B------:R-:W-:Y:S01]  /*0e10*/  ULDC UR24, c[0x0][0x658] ;  /* 0x0001960000187ab9 */ /* 0x000fe20000000800 */
[----:B------:R-:W-:Y:S02]  /*0e20*/  UMOV UR22, 0xffffffff ;  /* 0xffffffff00167882 */ /* 0x000fe40000000000 */
[----:B------:R-:W-:Y:S01]  /*0e30*/  UIADD3 UR17, UR13, UR17, URZ ;  /* 0x000000110d117290 */ /* 0x000fe2000fffe03f */
[----:B------:R-:W-:Y:S01]  /*0e40*/  ULDC UR19, c[0x0][0x618] ;  /* 0x0001860000137ab9 */ /* 0x000fe20000000800 */
[----:B------:R-:W-:Y:S01]  /*0e50*/  ULDC.64 UR6, c[0x0][0x640] ;  /* 0x0001900000067ab9 */ /* 0x000fe20000000a00 */
[----:B------:R-:W-:Y:S01]  /*0e60*/  USHF.L.U32 UR13, UR22, UR24, URZ ;  /* 0x00000018160d7299 */ /* 0x000fe2000800063f */
[----:B------:R-:W-:Y:S01]  /*0e70*/  ISETP.NE.U32.AND P0, PT, RZ, UR6, PT ;  /* 0x00000006ff007c0c */ /* 0x000fe2000bf05070 */
[----:B------:R-:W-:-:S02]  /*0e80*/  USHF.R.U64 UR22, UR12, UR19, UR17 ;  /* 0x000000130c167299 */ /* 0x000fc40008001211 */
[----:B------:R-:W-:Y:S01]  /*0e90*/  USHF.R.U32.HI UR12, URZ, UR19, UR17 ;  /* 0x000000133f0c7299 */ /* 0x000fe20008011611 */
[----:B0-----:R-:W-:Y:S01]  /*0ea0*/  R2UR UR16, R0 ;  /* 0x00000000001072ca */ /* 0x001fe200000e0000 */
[----:B------:R-:W-:Y:S01]  /*0eb0*/  ULDC UR21, c[0x0][0x608] ;  /* 0x0001820000157ab9 */ /* 0x000fe20000000800 */
[----:B------:R-:W-:Y:S01]  /*0ec0*/  ISETP.NE.AND.EX P0, PT, RZ, UR7, PT, P0 ;  /* 0x00000007ff007c0c */ /* 0x000fe2000bf05300 */
[----:B------:R-:W-:Y:S02]  /*0ed0*/  USHF.R.U64 UR26, UR22, UR21, UR12 ;  /* 0x00000015161a7299 */ /* 0x000fe4000800120c */
[----:B------:R-:W-:Y:S01]  /*0ee0*/  USHF.R.U32.HI UR12, URZ, UR21, UR12 ;  /* 0x000000153f0c7299 */ /* 0x000fe2000801160c */
[----:B------:R-:W-:Y:S01]  /*0ef0*/  UMOV UR20, 0x1 ;  /* 0x0000000100147882 */ /* 0x000fe20000000000 */
[----:B------:R-:W-:Y:S02]  /*0f00*/  UIADD3 UR14, -UR14, URZ, URZ ;  /* 0x0000003f0e0e7290 */ /* 0x000fe4000fffe13f */
[----:B------:R-:W-:-:S02]  /*0f10*/  USHF.R.U64 UR27, UR26, UR24, UR12 ;  /* 0x000000181a1b7299 */ /* 0x000fc4000800120c */
[----:B------:R-:W-:Y:S01]  /*0f20*/  USHF.L.U32 UR19, UR20, UR24, URZ ;  /* 0x0000001814137299 */ /* 0x000fe2000800063f */
[----:B------:R-:W-:Y:S01]  /*0f30*/  ULDC UR15, c[0x0][0x144] ;  /* 0x00005100000f7ab9 */ /* 0x000fe20000000800 */
[----:B------:R-:W-:Y:S01]  /*0f40*/  ULDC UR10, c[0x0][0x600] ;  /* 0x00018000000a7ab9 */ /* 0x000fe20000000800 */
[----:B------:R-:W-:Y:S02]  /*0f50*/  ULOP3.LUT UR20, URZ, UR13, URZ, 0x33, !UPT ;  /* 0x0000000d3f147292 */ /* 0x000fe4000f8e333f */
[----:B------:R-:W-:Y:S02]  /*0f60*/  USHF.R.U32.HI UR13, URZ, UR24, UR12 ;  /* 0x000000183f0d7299 */ /* 0x000fe4000801160c */
[----:B------:R-:W-:Y:S02]  /*0f70*/  UIADD3 UR11, UR10, -0x1, URZ ;  /* 0xffffffff0a0b7890 */ /* 0x000fe4000fffe03f */
[----:B------:R-:W-:Y:S02]  /*0f80*/  UIADD3 UR23, -UR16, URZ, URZ ;  /* 0x0000003f10177290 */ /* 0x000fe4000fffe13f */
[----:B------:R-:W-:Y:S01]  /*0f90*/  UIMAD UR4, UR15, UR14, UR4 ;  /* 0x0000000e0f0472a4 */ /* 0x000fe2000f8e0204 */
[----:B------:R-:W-:Y:S01]  /*0fa0*/  ULDC UR28, c[0x0][0x148] ;  /* 0x00005200001c7ab9 */ /* 0x000fe20000000800 */
[----:B------:R-:W-:Y:S01]  /*0fb0*/  ULDC UR24, c[0x0][0x648] ;  /* 0x0001920000187ab9 */ /* 0x000fe20000000800 */
[----:B------:R-:W-:Y:S01]  /*0fc0*/  ULDC UR25, c[0x0][0x638] ;  /* 0x00018e0000197ab9 */ /* 0x000fe20000000800 */
[----:B------:R-:W-:Y:S01]  /*0fd0*/  UMOV UR12, UR27 ;  /* 0x0000001b000c7c82 */ /* 0x000fe20008000000 */
[----:B------:R-:W-:Y:S07]  /*0fe0*/  @!P0 BRA `(.L_x_11) ;  /* 0x0000000000308947 */ /* 0x000fee0003800000 */
[----:B------:R-:W-:Y:S02]  /*0ff0*/  ULDC UR16, c[0x0][0x64c] ;  /* 0x0001930000107ab9 */ /* 0x000fe40000000800 */
        /* <DEDUP_REMOVED lines=8> */
[----:B------:R-:W-:-:S07]  /*1080*/  UIMAD.WIDE.U32.X UR6, UR21, UR7, UR16, UP1 ;  /* 0x00000007150672a5 */ /* 0x000fce00088e0410 */
[----:B------:R-:W-:Y:S01]  /*1090*/  UMOV UR12, UR6 ;  /* 0x00000006000c7c82 */ /* 0x000fe20008000000 */
[----:B------:R-:W-:-:S05]  /*10a0*/  UMOV UR13, UR7 ;  /* 0x00000007000d7c82 */ /* 0x000fca0008000000 */
.L_x_11:
[----:B------:R-:W-:Y:S01]  /*10b0*/  UISETP.NE.AND UP1, UPT, UR38, URZ, UPT ;  /* 0x0000003f2600728c */ /* 0x000fe2000bf25270 */
[----:B------:R-:W-:Y:S01]  /*10c0*/  IMAD.MOV.U32 R0, RZ, RZ, 0x1 ;  /* 0x00000001ff007424 */ /* 0x000fe200078e00ff */
[----:B------:R-:W-:Y:S01]  /*10d0*/  USHF.R.U64 UR6, UR12, UR24, UR13 ;  /* 0x000000180c067299 */ /* 0x000fe2000800120d */
[----:B------:R-:W-:Y:S01]  /*10e0*/  IMAD.U32 R19, RZ, RZ, UR5 ;  /* 0x00000005ff137e24 */ /* 0x000fe2000f8e00ff */
[----:B------:R-:W-:Y:S02]  /*10f0*/  ULOP3.LUT UR20, UR26, UR20, URZ, 0xc0, !UPT ;  /* 0x000000141a147292 */ /* 0x000fe4000f8ec03f */
[----:B------:R-:W-:Y:S02]  /*1100*/  UIADD3 UR7, -UR6, URZ, URZ ;  /* 0x0000003f06077290 */ /* 0x000fe4000fffe13f */
[----:B------:R-:W-:Y:S02]  /*1110*/  UIMAD UR19, UR19, UR6, UR20 ;  /* 0x00000006131372a4 */ /* 0x000fe4000f8e0214 */
[----:B------:R-:W-:-:S02]  /*1120*/  ULOP3.LUT UR11, UR22, UR11, URZ, 0xc0, !UPT ;  /* 0x0000000b160b7292 */ /* 0x000fc4000f8ec03f */
[----:B------:R-:W-:Y:S02]  /*1130*/  @UP1 UIMAD UR4, UR28, UR23, UR9 ;  /* 0x000000171c0412a4 */ /* 0x000fe4000f8e0209 */
[----:B------:R-:W-:-:S03]  /*1140*/  UIMAD UR6, UR7, UR25, UR27 ;  /* 0x00000019070672a4 */ /* 0x000fc6000f8e021b */
[----:B------:R-:W-:Y:S01]  /*1150*/  ULDC UR7, c[0x0][0x610] ;  /* 0x0001840000077ab9 */ /* 0x000fe20000000800 */
[----:B------:R-:W-:Y:S02]  /*1160*/  UIMAD UR6, UR6, UR10, UR11 ;  /* 0x0000000a060672a4 */ /* 0x000fe4000f8e020b */
[----:B------:R-:W-:-:S04]  /*1170*/  UIMAD UR4, UR19, UR7, UR4 ;  /* 0x00000007130472a4 */ /* 0x000fc8000f8e0204 */
[----:B------:R-:W-:Y:S02]  /*1180*/  USEL UR7, UR6, UR4, !UP1 ;  /* 0x0000000406077287 */ /* 0x000fe4000c800000 */
[----:B------:R-:W-:-:S04]  /*1190*/  USEL UR4, UR4, UR6, !UP1 ;  /* 0x0000000604047287 */ /* 0x000fc8000c800000 */
[----:B------:R-:W-:Y:S02]  /*11a0*/  IMAD.U32 R2, RZ, RZ, UR7 ;  /* 0x00000007ff027e24 */ /* 0x000fe4000f8e00ff */
[----:B------:R-:W-:-:S07]  /*11b0*/  IMAD.U32 R18, RZ, RZ, UR4 ;  /* 0x00000004ff127e24 */ /* 0x000fce000f8e00ff */
.L_x_9:
[----:B------:R-:W-:Y:S02]  /*11c0*/  ULDC UR4, c[0x0][0x28c] ;  /* 0x0000a30000047ab9 */ /* 0x000fe40000000800 */
[----:B------:R-:W-:-:S04]  /*11d0*/  UIADD3 UR4, UR4, 0x3f, URZ ;  /* 0x0000003f04047890 */ /* 0x000fc8000fffe03f */
[----:B------:R-:W-:-:S04]  /*11e0*/  USHF.R.S32.HI UR5, URZ, 0x1f, UR4 ;  /* 0x0000001f3f057899 */ /* 0x000fc80008011404 */
[----:B------:R-:W-:-:S04]  /*11f0*/  ULEA.HI UR5, UR5, UR4, URZ, 0x6 ;  /* 0x0000000405057291 */ /* 0x000fc8000f8f303f */
[----:B------:R-:W-:Y:S01]  /*1200*/  USHF.R.S32.HI UR37, URZ, 0x6, UR5 ;  /* 0x000000063f257899 */ /* 0x000fe20008011405 */
[----:B------:R-:W-:Y:S11]  /*1210*/  @!P1 BRA `(.L_x_12) ;  /* 0x0000005800809947 */ /* 0x000ff60003800000 */
[----:B------:R-:W-:-:S06]  /*1220*/  UISETP.GT.U32.AND UP1, UPT, UR18, 0x1, UPT ;  /* 0x000000011200788c */ /* 0x000fcc000bf24070 */
[----:B------:R-:W-:-:S13]  /*1230*/  PLOP3.LUT P0, PT, PT, PT, UP1, 0x80, 0x0 ;  /* 0x000000000000781c */ /* 0x000fda0003f0f018 */
[----:B------:R-:W-:Y:S05]  /*1240*/  @P0 EXIT ;  /* 0x000000000000094d */ /* 0x000fea0003800000 */
.L_x_13:
[----:B------:R-:W-:-:S08]  /*1250*/  NOP ;  /* 0x0000000000007918 */ /* 0x000fd00000000000 */
[----:B------:R-:W0:Y:S02]  /*1260*/  USETMAXREG.TRY_ALLOC.CTAPOOL UP1, 0xe8 ;  /* 0x000000e8000079c8 */ /* 0x000e240008020600 */
[----:B0-----:R-:W-:-:S13]  /*1270*/  PLOP3.LUT P0, PT, PT, PT, UP1, 0x80, 0x0 ;  /* 0x000000000000781c */ /* 0x001fda0003f0f018 */
[----:B------:R-:W-:Y:S05]  /*1280*/  @!P0 BRA `(.L_x_13) ;  /* 0xfffffffc00f08947 */ /* 0x000fea000383ffff */
[----:B------:R-:W-:-:S13]  /*1290*/  LOP3.LUT P0, RZ, R0, 0xff, RZ, 0xc0, !PT ;  /* 0x000000ff00ff7812 */ /* 0x000fda000780c0ff */
[----:B------:R-:W-:Y:S05]  /*12a0*/  @!P0 EXIT ;  /* 0x000000000000894d */ /* 0x000fea0003800000 */
[----:B------:R-:W-:Y:S01]  /*12b0*/  SHF.R.S32.HI R0, RZ, 0x1f, R3 ;  /* 0x0000001fff007819 */ /* 0x000fe20000011403 */
[----:B------:R-:W0:Y:S01]  /*12c0*/  S2UR UR5, SR_CgaCtaId ;  /* 0x00000000000579c3 */ /* 0x000e220000008800 */
[----:B------:R-:W-:Y:S01]  /*12d0*/  UMOV UR42, 0x400 ;  /* 0x00000400002a7882 */ /* 0x000fe20000000000 */
[----:B------:R-:W-:Y:S01]  /*12e0*/  USHF.R.U32.HI UR4, URZ, 0x2, UR37 ;  /* 0x000000023f047899 */ /* 0x000fe20008011625 */
[CC--:B------:R-:W-:Y:S01]  /*12f0*/  LEA.HI R4, R0.reuse, R3.reuse, RZ, 0x2 ;  /* 0x0000000300047211 */ /* 0x0c0fe200078f10ff */
[----:B------:R-:W-:Y:S01]  /*1300*/  ULOP3.LUT UR45, UR37, 0x3, URZ, 0xc0, !UPT ;  /* 0x00000003252d7892 */ /* 0x000fe2000f8ec03f */
[----:B------:R-:W-:Y:S01]  /*1310*/  LEA.HI R0, R0, R3, RZ, 0x5 ;  /* 0x0000000300007211 */ /* 0x000fe200078f28ff */
[----:B------:R-:W-:Y:S01]  /*1320*/  UISETP.LT.AND UP1, UPT, UR37, 0x1, UPT ;  /* 0x000000012500788c */ /* 0x000fe2000bf21270 */
[--C-:B------:R-:W-:Y:S01]  /*1330*/  SHF.R.S32.HI R88, RZ, 0x2, R4.reuse ;  /* 0x00000002ff587819 */ /* 0x100fe20000011404 */
[----:B------:R-:W1:Y:S01]  /*1340*/  LDC.64 R6, c[0x0][0x5c8] ;  /* 0x00017200ff067b82 */ /* 0x000e620000000a00 */
[----:B------:R-:W-:Y:S01]  /*1350*/  SHF.R.S32.HI R5, RZ, 0x1f, R4 ;  /* 0x0000001fff057819 */ /* 0x000fe20000011404 */
[----:B------:R-:W-:Y:S01]  /*1360*/  ULOP3.LUT UR4, UR4, 0x1, URZ, 0xc0, !UPT ;  /* 0x0000000104047892 */ /* 0x000fe2000f8ec03f */
[----:B------:R-:W-:Y:S01]  /*1370*/  LOP3.LUT R4, R4, 0xfffffffc, RZ, 0xc0, !PT ;  /* 0xfffffffc04047812 */ /* 0x000fe200078ec0ff */
[----:B------:R-:W-:Y:S01]  /*1380*/  ULDC UR44, c[0x0][0x658] ;  /* 0x00019600002c7ab9 */ /* 0x000fe20000000800 */
[----:B------:R-:W-:Y:S01]  /*1390*/  LEA.HI R5, R5, R88, RZ, 0x3 ;  /* 0x0000005805057211 */ /* 0x000fe200078f18ff */
[----:B------:R-:W-:Y:S01]  /*13a0*/  UMOV UR6, 0xffffffff ;  /* 0xffffffff00067882 */ /* 0x000fe20000000000 */
[----:B------:R-:W-:Y:S01]  /*13b0*/  ULDC UR8, c[0x0][0x284] ;  /* 0x0000a10000087ab9 */ /* 0x000fe20000000800 */
[----:B------:R-:W-:Y:S01]  /*13c0*/  IMAD.IADD R4, R3, 0x1, -R4 ;  /* 0x0000000103047824 */ /* 0x000fe200078e0a04 */
[----:B------:R-:W-:Y:S01]  /*13d0*/  LOP3.LUT R5, R5, 0xfffffff8, RZ, 0xc0, !PT ;  /* 0xfffffff805057812 */ /* 0x000fe200078ec0ff */
[----:B------:R-:W-:Y:S01]  /*13e0*/  USEL UR45, UR45, URZ, !UP0 ;  /* 0x0000003f2d2d7287 */ /* 0x000fe2000c000000 */
[----:B------:R-:W-:Y:S01]  /*13f0*/  SHF.R.S32.HI R3, RZ, 0x5, R0 ;  /* 0x00000005ff037819 */ /* 0x000fe20000011400 */
[----:B------:R-:W-:Y:S01]  /*1400*/  VIADD R0, R95, 0xffffffff ;  /* 0xffffffff5f007836 */ /* 0x000fe20000000000 */
[----:B------:R-:W-:Y:S01]  /*1410*/  USEL UR46, UR37, 0x1, UP1 ;  /* 0x00000001252e7887 */ /* 0x000fe20008800000 */
[----:B------:R-:W-:Y:S01]  /*1420*/  IMAD.IADD R88, R88, 0x1, -R5 ;  /* 0x0000000158587824 */ /* 0x000fe200078e0a05 */
[----:B------:R-:W-:Y:S01]  /*1430*/  USHF.L.U32 UR6, UR6, UR44, URZ ;  /* 0x0000002c06067299 */ /* 0x000fe2000800063f */
[----:B------:R-:W2:Y:S01]  /*1440*/  LDC R5, c[0x0][0x288] ;  /* 0x0000a200ff057b82 */ /* 0x000ea20000000800 */
[----:B0-----:R-:W-:Y:S01]  /*1450*/  ULEA UR42, UR5, UR42, 0x18 ;  /* 0x0000002a052a7291 */ /* 0x001fe2000f8ec03f */
[C---:B------:R-:W-:Y:S01]  /*1460*/  ISETP.NE.AND P0, PT, R0.reuse, RZ, PT ;  /* 0x000000ff0000720c */ /* 0x040fe20003f05270 */
[----:B------:R-:W-:Y:S01]  /*1470*/  IMAD.SHL.U32 R0, R0, 0x8, RZ ;  /* 0x0000000800007824 */ /* 0x000fe200078e00ff */
[--C-:B------:R-:W-:Y:S01]  /*1480*/  SHF.R.S32.HI R89, RZ, 0x1f, R88.reuse ;  /* 0x0000001fff597819 */ /* 0x100fe20000011458 */
[----:B------:R-:W-:Y:S01]  /*1490*/  UIADD3 UR50, UR42, 0x50, URZ ;  /* 0x000000502a327890 */ /* 0x000fe2000fffe03f */
[----:B------:R-:W-:Y:S01]  /*14a0*/  IMAD.SHL.U32 R90, R4, 0x2, RZ ;  /* 0x00000002045a7824 */ /* 0x000fe200078e00ff */
[----:B------:R-:W-:Y:S01]  /*14b0*/  UISETP.EQ.U32.AND UP0, UPT, UR4, 0x1, !UP0 ;  /* 0x000000010400788c */ /* 0x000fe2000c702070 */
[C-C-:B------:R-:W-:Y:S01]  /*14c0*/  IMAD R97, R3.reuse, -0x10, -R88.reuse ;  /* 0xfffffff003617824 */ /* 0x140fe200078e0a58 */
[----:B------:R-:W-:Y:S01]  /*14d0*/  LOP3.LUT R0, R0, 0x8, RZ, 0xc0, !PT ;  /* 0x0000000800007812 */ /* 0x000fe200078ec0ff */
[----:B------:R-:W-:Y:S01]  /*14e0*/  IMAD.WIDE R88, R3, 0x10, R88 ;  /* 0x0000001003587825 */ /* 0x000fe200078e0258 */
[C---:B-1----:R-:W-:Y:S01]  /*14f0*/  SHF.L.U64.HI R92, R6.reuse, 0x3, R7 ;  /* 0x00000003065c7819 */ /* 0x042fe20000010207 */
[----:B------:R-:W-:Y:S01]  /*1500*/  ULDC UR43, c[0x0][0x600] ;  /* 0x00018000002b7ab9 */ /* 0x000fe20000000800 */
[----:B------:R-:W-:Y:S01]  /*1510*/  SEL R98, RZ, 0x1, P0 ;  /* 0x00000001ff627807 */ /* 0x000fe20000000000 */
[----:B------:R-:W-:Y:S01]  /*1520*/  IMAD.SHL.U32 R93, R6, 0x8, RZ ;  /* 0x00000008065d7824 */ /* 0x000fe200078e00ff */
[----:B------:R-:W-:Y:S01]  /*1530*/  LEA R95, R95, UR50, 0x3 ;  /* 0x000000325f5f7c11 */ /* 0x000fe2000f8e18ff */
[----:B------:R-:W-:Y:S01]  /*1540*/  VIADD R97, R97, UR8 ;  /* 0x0000000861617c36 */ /* 0x000fe20008000000 */
[C---:B------:R-:W-:Y:S01]  /*1550*/  LOP3.LUT R99, R0.reuse, 0x8, RZ, 0x3c, !PT ;  /* 0x0000000800637812 */ /* 0x040fe200078e3cff */
[----:B------:R-:W-:Y:S01]  /*1560*/  UMOV UR7, 0x1 ;  /* 0x0000000100077882 */ /* 0x000fe20000000000 */
[----:B------:R-:W-:Y:S01]  /*1570*/  LOP3.LUT R96, R0, 0x18, RZ, 0x3c, !PT ;  /* 0x0000001800607812 */ /* 0x000fe200078e3cff */
[----:B------:R-:W-:Y:S01]  /*1580*/  ULOP3.LUT UR49, UR40, 0x1, URZ, 0xfc, !UPT ;  /* 0x0000000128317892 */ /* 0x000fe2000f8efc3f */
[----:B------:R-:W-:Y:S01]  /*1590*/  SHF.R.S32.HI R91, RZ, 0x1f, R90 ;  /* 0x0000001fff5b7819 */ /* 0x000fe2000001145a */
[----:B------:R-:W-:Y:S01]  /*15a0*/  USHF.L.U32 UR36, UR37, 0x1, URZ ;  /* 0x0000000125247899 */ /* 0x000fe2000800063f */
[----:B--2---:R-:W-:Y:S01]  /*15b0*/  IMAD R94, R4, -0x2, R5 ;  /* 0xfffffffe045e7824 */ /* 0x004fe200078e0205 */
[----:B------:R-:W-:-:S02]  /*15c0*/  USHF.L.U64.HI UR41, UR52, 0x1, UR39 ;  /* 0x0000000134297899 */ /* 0x000fc40008010227 */
[----:B------:R-:W-:Y:S02]  /*15d0*/  UIADD3 UR43, UR43, -0x1, URZ ;  /* 0xffffffff2b2b7890 */ /* 0x000fe4000fffe03f */
[----:B------:R-:W-:Y:S02]  /*15e0*/  USHF.L.U32 UR44, UR7, UR44, URZ ;  /* 0x0000002c072c7299 */ /* 0x000fe4000800063f */
[----:B------:R-:W-:Y:S02]  /*15f0*/  UIADD3 UR46, -UR46, UR37, URZ ;  /* 0x000000252e2e7290 */ /* 0x000fe4000fffe13f */
[----:B------:R-:W-:Y:S02]  /*1600*/  ULOP3.LUT UR47, URZ, UR6, URZ, 0x33, !UPT ;  /* 0x000000063f2f7292 */ /* 0x000fe4000f8e333f */
[----:B------:R-:W-:-:S12]  /*1610*/  USEL UR48, URZ, 0x1, !UP0 ;  /* 0x000000013f307887 */ /* 0x000fd8000c000000 */
.L_x_161:
[----:B------:R-:W-:-:S04]  /*1620*/  SHF.L.U32 R0, R98, 0x1f, RZ ;  /* 0x0000001f62007819 */ /* 0x000fc800000006ff */
[----:B------:R-:W0:Y:S02]  /*1630*/  SYNCS.PHASECHK.TRANS64.TRYWAIT P0, [R95+URZ+-0x8], R0 ;  /* 0xfffff8005f0075a7 */ /* 0x000e24000800017f */
[----:B012345:R-:W-:Y:S05]  /*1640*/  @!P0 BRA `(.L_x_14) ;  /* 0x0000006400988947 */ /* 0x03ffea0003800000 */
.L_x_183:
[----:B------:R-:W-:Y:S02]  /*1650*/  ULDC UR4, c[0x0][0x28c] ;  /* 0x0000a30000047ab9 */ /* 0x000fe40000000800 */
[----:B------:R-:W-:-:S13]  /*1660*/  ISETP.LT.AND P0, PT, RZ, UR4, PT ;  /* 0x00000004ff007c0c */ /* 0x000fda000bf01270 */
[----:B------:R-:W-:Y:S05]  /*1670*/  @P0 BRA `(.L_x_15) ;  /* 0x0000000000400947 */ /* 0x000fea0003800000 */
[----:B0-----:R-:W-:Y:S01]  /*1680*/  MOV R0, 0x0 ;  /* 0x0000000000007802 */ /* 0x001fe20000000f00 */
[----:B------:R-:W-:Y:S01]  /*1690*/  ULDC.64 UR4, c[0x4][0x68] ;  /* 0x01001a0000047ab9 */ /* 0x000fe20000000a00 */
[----:B------:R-:W-:Y:S01]  /*16a0*/  ULDC.64 UR6, c[0x4][0x8] ;  /* 0x0100020000067ab9 */ /* 0x000fe20000000a00 */
[----:B------:R-:W-:Y:S01]  /*16b0*/  IMAD.U32 R4, RZ, RZ, UR4 ;  /* 0x00000004ff047e24 */ /* 0x000fe2000f8e00ff */
[----:B------:R0:W1:Y:S01]  /*16c0*/  LDC.64 R14, c[0x4][R0] ;  /* 0x01000000000e7b82 */ /* 0x0000620000000a00 */
[----:B------:R-:W-:Y:S01]  /*16d0*/  IMAD.U32 R5, RZ, RZ, UR5 ;  /* 0x00000005ff057e24 */ /* 0x000fe2000f8e00ff */
[----:B------:R-:W-:Y:S01]  /*16e0*/  ULDC.64 UR4, c[0x4][0x70] ;  /* 0x01001c0000047ab9 */ /* 0x000fe20000000a00 */
[----:B------:R-:W-:Y:S02]  /*16f0*/  IMAD.U32 R10, RZ, RZ, UR6 ;  /* 0x00000006ff0a7e24 */ /* 0x000fe4000f8e00ff */
[----:B------:R-:W-:Y:S02]  /*1700*/  IMAD.U32 R6, RZ, RZ, UR4 ;  /* 0x00000004ff067e24 */ /* 0x000fe4000f8e00ff */
[----:B------:R-:W-:-:S02]  /*1710*/  IMAD.U32 R7, RZ, RZ, UR5 ;  /* 0x00000005ff077e24 */ /* 0x000fc4000f8e00ff */
[----:B------:R-:W-:Y:S02]  /*1720*/  IMAD.U32 R11, RZ, RZ, UR7 ;  /* 0x00000007ff0b7e24 */ /* 0x000fe4000f8e00ff */
[----:B------:R-:W-:Y:S02]  /*1730*/  IMAD.MOV.U32 R8, RZ, RZ, 0x1e1 ;  /* 0x000001e1ff087424 */ /* 0x000fe400078e00ff */
[----:B------:R-:W-:Y:S02]  /*1740*/  IMAD.MOV.U32 R12, RZ, RZ, 0x1 ;  /* 0x00000001ff0c7424 */ /* 0x000fe400078e00ff */
[----:B0-----:R-:W-:-:S07]  /*1750*/  IMAD.MOV.U32 R13, RZ, RZ, RZ ;  /* 0x000000ffff0d7224 */ /* 0x001fce00078e00ff */
[----:B------:R-:W-:-:S07]  /*1760*/  LEPC R20, `(.L_x_15) ;  /* 0x000000001014794e */ /* 0x000fce0000000000 */
[----:B-1---5:R-:W-:Y:S05]  /*1770*/  CALL.ABS.NOINC R14 ;  /* 0x000000000e007343 */ /* 0x022fea0003c00000 */
.L_x_15:
[----:B0-----:R-:W-:-:S05]  /*1780*/  IMAD.U32 R0, RZ, RZ, UR49 ;  /* 0x00000031ff007e24 */ /* 0x001fca000f8e00ff */
[----:B------:R-:W-:-:S13]  /*1790*/  ISETP.NE.AND P0, PT, R0, 0x3, PT ;  /* 0x000000030000780c */ /* 0x000fda0003f05270 */
[----:B------:R-:W-:Y:S05]  /*17a0*/  @!P0 BRA `(.L_x_16) ;  /* 0x0000000000048947 */ /* 0x000fea0003800000 */
[----:B------:R-:W-:Y:S01]  /*17b0*/  BPT.TRAP 0x1 ;  /* 0x000000040000795c */ /* 0x000fe20000300000 */
.L_x_16:
[----:B------:R-:W-:Y:S02]  /*17c0*/  IMAD.U32 R3, RZ, RZ, UR45 ;  /* 0x0000002dff037e24 */ /* 0x000fe4000f8e00ff */
[----:B------:R-:W-:-:S03]  /*17d0*/  IMAD.U32 R0, RZ, RZ, UR48 ;  /* 0x00000030ff007e24 */ /* 0x000fc6000f8e00ff */
[----:B------:R-:W-:Y:S02]  /*17e0*/  LEA R3, R3, UR42, 0x3 ;  /* 0x0000002a03037c11 */ /* 0x000fe4000f8e18ff */
[----:B------:R-:W-:-:S04]  /*17f0*/  SHF.L.U32 R0, R0, 0x1f, RZ ;  /* 0x0000001f00007819 */ /* 0x000fc800000006ff */
[----:B------:R0:W1:Y:S01]  /*1800*/  SYNCS.PHASECHK.TRANS64.TRYWAIT P1, [R3+URZ], R0 ;  /* 0x00000000030075a7 */ /* 0x000062000802017f */
[----:B------:R-:W-:Y:S05]  /*1810*/  @!P0 BRA `(.L_x_17) ;  /* 0x0000000000048947 */ /* 0x000fea0003800000 */
[----:B------:R-:W-:Y:S01]  /*1820*/  BPT.TRAP 0x1 ;  /* 0x000000040000795c */ /* 0x000fe20000300000 */
.L_x_17:
[----:B------:R-:W-:-:S05]  /*1830*/  IMAD.U32 R4, RZ, RZ, UR46 ;  /* 0x0000002eff047e24 */ /* 0x000fca000f8e00ff */
[----:B------:R-:W-:Y:S01]  /*1840*/  ISETP.GE.AND P2, PT, R4, 0x1, PT ;  /* 0x000000010400780c */ /* 0x000fe20003f46270 */
[----:B-1----:R-:W-:-:S12]  /*1850*/  @P1 BRA `(.L_x_18) ;  /* 0x0000000000081947 */ /* 0x002fd80003800000 */
[----:B------:R-:W1:Y:S02]  /*1860*/  SYNCS.PHASECHK.TRANS64.TRYWAIT P1, [R3+URZ], R0 ;  /* 0x00000000030075a7 */ /* 0x000e64000802017f */
[----:B-1----:R-:W-:Y:S05]  /*1870*/  @!P1 BRA `(.L_x_19) ;  /* 0x0000006400209947 */ /* 0x002fea0003800000 */
.L_x_18:
[----:B------:R-:W-:Y:S05]  /*1880*/  WARPSYNC.ALL ;  /* 0x0000000000007948 */ /* 0x000fea0003800000 */
[----:B------:R-:W-:Y:S01]  /*1890*/  UIADD3 UR4, UR42, 0x180, URZ ;  /* 0x000001802a047890 */ /* 0x000fe2000fffe03f */
[----:B------:R-:W-:Y:S01]  /*18a0*/  WARPGROUP.ARRIVE ;  /* 0x00000000000079c5 */ /* 0x000fe20000000000 */
[----:B------:R-:W-:Y:S02]  /*18b0*/  UIADD3 UR5, UR42, 0x10180, URZ ;  /* 0x000101802a057890 */ /* 0x000fe4000fffe03f */
[----:B------:R-:W-:Y:S02]  /*18c0*/  USHF.R.U32.HI UR4, URZ, 0x4, UR4 ;  /* 0x000000043f047899 */ /* 0x000fe40008011604 */
[----:B------:R-:W-:-:S02]  /*18d0*/  USHF.R.U32.HI UR5, URZ, 0x4, UR5 ;  /* 0x000000043f057899 */ /* 0x000fc40008011605 */
[----:B------:R-:W-:Y:S02]  /*18e0*/  ULOP3.LUT UR4, UR4, 0x3fff, URZ, 0xc0, !UPT ;  /* 0x00003fff04047892 */ /* 0x000fe4000f8ec03f */
[----:B------:R-:W-:Y:S02]  /*18f0*/  ULOP3.LUT UR5, UR5, 0x3fff, URZ, 0xc0, !UPT ;  /* 0x00003fff05057892 */ /* 0x000fe4000f8ec03f */
[----:B------:R-:W-:Y:S02]  /*1900*/  ULOP3.LUT UR8, UR4, 0x10000, URZ, 0xfc, !UPT ;  /* 0x0001000004087892 */ /* 0x000fe4000f8efc3f */
[----:B------:R-:W-:Y:S02]  /*1910*/  ULOP3.LUT UR9, UR5, 0x10000, URZ, 0xfc, !UPT ;  /* 0x0001000005097892 */ /* 0x000fe4000f8efc3f */
[----:B------:R-:W-:Y:S02]  /*1920*/  ULEA UR11, UR45, UR8, 0xa ;  /* 0x000000082d0b7291 */ /* 0x000fe4000f8e503f */
[----:B------:R-:W-:Y:S01]  /*1930*/  ULEA UR10, UR45, UR9, 0xb ;  /* 0x000000092d0a7291 */ /* 0x000fe2000f8e583f */
[----:B------:R-:W-:Y:S01]  /*1940*/  UMOV UR5, 0x40000040 ;  /* 0x4000004000057882 */ /* 0x000fe20000000000 */
[----:B------:R-:W-:-:S03]  /*1950*/  UMOV UR7, 0x40000040 ;  /* 0x4000004000077882 */ /* 0x000fc60000000000 */
[----:B------:R-:W-:Y:S02]  /*1960*/  UMOV UR4, UR11 ;  /* 0x0000000b00047c82 */ /* 0x000fe40008000000 */
[----:B------:R-:W-:Y:S02]  /*1970*/  UMOV UR6, UR10 ;  /* 0x0000000a00067c82 */ /* 0x000fe40008000000 */
[----:B------:R-:W-:Y:S01]  /*1980*/  HGMMA.64x128x8.F32.TF32 R24, gdesc[UR4], RZ, !UPT, gsb0 ;  /* 0x05e00000041879f0 */ /* 0x000fe2000c0028ff */
[----:B------:R-:W-:Y:S02]  /*1990*/  UIADD3 UR4, UR11, 0x2, URZ ;  /* 0x000000020b047890 */ /* 0x000fe4000fffe03f */
[----:B------:R-:W-:Y:S01]  /*19a0*/  UIADD3 UR6, UR10, 0x2, URZ ;  /* 0x000000020a067890 */ /* 0x000fe2000fffe03f */
[----:B------:R-:W-:Y:S01]  /*19b0*/  UMOV UR5, 0x40000040 ;  /* 0x4000004000057882 */ /* 0x000fe20000000000 */
[----:B------:R-:W-:Y:S01]  /*19c0*/  UMOV UR7, 0x40000040 ;  /* 0x4000004000077882 */ /* 0x000fe20000000000 */
[----:B------:R-:W-:-:S02]  /*19d0*/  WARPGROUP.DEPBAR.LE gsb0, 0x0 ;  /* 0x00008000000079c5 */ /* 0x000fc40000010000 */
[----:B------:R-:W-:-:S06]  /*19e0*/  WARPGROUP.ARRIVE ;  /* 0x00000000000079c5 */ /* 0x000fcc0000000000 */
[----:B------:R-:W-:Y:S01]  /*19f0*/  HGMMA.64x128x8.F32.TF32 R24, gdesc[UR4], R24, gsb0 ;  /* 0x05e00000041879f0 */ /* 0x000fe20008002818 */
[----:B------:R-:W-:Y:S02]  /*1a00*/  UIADD3 UR4, UR11, 0x4, URZ ;  /* 0x000000040b047890 */ /* 0x000fe4000fffe03f */
[----:B------:R-:W-:Y:S01]  /*1a10*/  UIADD3 UR6, UR10, 0x4, URZ ;  /* 0x000000040a067890 */ /* 0x000fe2000fffe03f */
[----:B------:R-:W-:Y:S01]  /*1a20*/  UMOV UR5, 0x40000040 ;  /* 0x4000004000057882 */ /* 0x000fe20000000000 */
[----:B------:R-:W-:Y:S01]  /*1a30*/  UMOV UR7, 0x40000040 ;  /* 0x4000004000077882 */ /* 0x000fe20000000000 */
[----:B------:R-:W-:Y:S02]  /*1a40*/  WARPGROUP.DEPBAR.LE gsb0, 0x0 ;  /* 0x00008000000079c5 */ /* 0x000fe40000010000 */
        /* <DEDUP_REMOVED lines=36> */
[----:B------:R-:W-:Y:S03]  /*1c90*/  HGMMA.64x128x8.F32.TF32 R24, gdesc[UR4], R24, gsb0 ;  /* 0x05e00000041879f0 */ /* 0x000fe60008002818 */
[----:B------:R-:W-:Y:S02]  /*1ca0*/  WARPGROUP.DEPBAR.LE gsb0, 0x0 ;  /* 0x00008000000079c5 */ /* 0x000fe40000010000 */
[----:B------:R-:W-:Y:S05]  /*1cb0*/  @!P2 BRA `(.L_x_20) ;  /* 0x000000040084a947 */ /* 0x000fea0003800000 */
[----:B------:R-:W-:Y:S01]  /*1cc0*/  UIADD3 UR10, UR45, 0x1, URZ ;  /* 0x000000012d0a7890 */ /* 0x000fe2000fffe03f */
[----:B01----:R-:W-:Y:S01]  /*1cd0*/  IMAD.U32 R0, RZ, RZ, UR46 ;  /* 0x0000002eff007e24 */ /* 0x003fe2000f8e00ff */
[----:B------:R-:W-:Y:S02]  /*1ce0*/  UMOV UR11, UR45 ;  /* 0x0000002d000b7c82 */ /* 0x000fe40008000000 */
[----:B------:R-:W-:-:S04]  /*1cf0*/  UISETP.NE.AND UP0, UPT, UR10, 0x4, UPT ;  /* 0x000000040a00788c */ /* 0x000fc8000bf05270 */
[----:B------:R-:W-:Y:S02]  /*1d00*/  USEL UR4, URZ, 0x1, UP0 ;  /* 0x000000013f047887 */ /* 0x000fe40008000000 */
[----:B------:R-:W-:Y:S02]  /*1d10*/  USEL UR10, UR10, URZ, UP0 ;  /* 0x0000003f0a0a7287 */ /* 0x000fe40008000000 */
[----:B------:R-:W-:-:S06]  /*1d20*/  ULOP3.LUT UR4, UR48, UR4, URZ, 0x3c, !UPT ;  /* 0x0000000430047292 */ /* 0x000fcc000f8e3c3f */
[----:B------:R-:W-:-:S07]  /*1d30*/  IMAD.U32 R5, RZ, RZ, UR4 ;  /* 0x00000004ff057e24 */ /* 0x000fce000f8e00ff */
.L_x_27:
[----:B01----:R-:W-:Y:S05]  /*1d40*/  @!P0 BRA `(.L_x_21) ;  /* 0x0000000000048947 */ /* 0x003fea0003800000 */
[----:B------:R-:W-:Y:S01]  /*1d50*/  BPT.TRAP 0x1 ;  /* 0x000000040000795c */ /* 0x000fe20000300000 */
.L_x_21:
[----:B------:R-:W-:Y:S01]  /*1d60*/  ULEA UR4, UR10, UR42, 0x3 ;  /* 0x0000002a0a047291 */ /* 0x000fe2000f8e183f */
[----:B------:R-:W-:-:S08]  /*1d70*/  SHF.L.U32 R3, R5, 0x1f, RZ ;  /* 0x0000001f05037819 */ /* 0x000fd000000006ff */
[----:B------:R0:W1:Y:S01]  /*1d80*/  SYNCS.PHASECHK.TRANS64.TRYWAIT P1, [UR4], R3 ;  /* 0x00000003ff0075a7 */ /* 0x0000620008020144 */
[----:B------:R-:W-:Y:S05]  /*1d90*/  @!P0 BRA `(.L_x_22) ;  /* 0x0000000000048947 */ /* 0x000fea0003800000 */
[----:B------:R-:W-:Y:S01]  /*1da0*/  BPT.TRAP 0x1 ;  /* 0x000000040000795c */ /* 0x000fe20000300000 */
.L_x_22:
[----:B-1----:R-:W-:Y:S05]  /*1db0*/  @P1 BRA `(.L_x_23) ;  /* 0x0000000000081947 */ /* 0x002fea0003800000 */
[----:B------:R-:W1:Y:S02]  /*1dc0*/  SYNCS.PHASECHK.TRANS64.TRYWAIT P1, [UR4], R3 ;  /* 0x00000003ff0075a7 */ /* 0x000e640008020144 */
[----:B-1----:R-:W-:Y:S05]  /*1dd0*/  @!P1 BRA `(.L_x_24) ;  /* 0x0000005c00dc9947 */ /* 0x002fea0003800000 */
.L_x_23:
[----:B------:R-:W-:Y:S01]  /*1de0*/  ULEA UR13, UR10, UR8, 0xa ;  /* 0x000000080a0d7291 */ /* 0x000fe2000f8e503f */
[----:B------:R-:W-:Y:S01]  /*1df0*/  WARPGROUP.ARRIVE ;  /* 0x00000000000079c5 */ /* 0x000fe20000000000 */
[----:B------:R-:W-:Y:S01]  /*1e00*/  ULEA UR12, UR10, UR9, 0xb ;  /* 0x000000090a0c7291 */ /* 0x000fe2000f8e583f */
[----:B------:R-:W-:Y:S01]  /*1e10*/  UMOV UR5, 0x40000040 ;  /* 0x4000004000057882 */ /* 0x000fe20000000000 */
[----:B------:R-:W-:-:S03]  /*1e20*/  UMOV UR7, 0x40000040 ;  /* 0x4000004000077882 */ /* 0x000fc60000000000 */
[----:B------:R-:W-:Y:S02]  /*1e30*/  UMOV UR4, UR13 ;  /* 0x0000000d00047c82 */ /* 0x000fe40008000000 */
[----:B------:R-:W-:Y:S02]  /*1e40*/  UMOV UR6, UR12 ;  /* 0x0000000c00067c82 */ /* 0x000fe40008000000 */
[----:B------:R-:W-:Y:S01]  /*1e50*/  HGMMA.64x128x8.F32.TF32 R24, gdesc[UR4], R24, gsb0 ;  /* 0x05e00000041879f0 */ /* 0x000fe20008002818 */
        /* <DEDUP_REMOVED lines=51> */
[----:B------:R-:W-:Y:S01]  /*2190*/  BPT.TRAP 0x1 ;  /* 0x000000040000795c */ /* 0x000fe20000300000 */
.L_x_25:
[----:B------:R-:W-:Y:S02]  /*21a0*/  UISETP.GT.U32.AND UP0, UPT, UR40, 0x1, UPT ;  /* 0x000000012800788c */ /* 0x000fe4000bf04070 */
[----:B------:R-:W-:-:S04]  /*21b0*/  ULEA UR4, UR11, UR42, 0x3 ;  /* 0x0000002a0b047291 */ /* 0x000fc8000f8e183f */
[----:B------:R-:W-:Y:S01]  /*21c0*/  UIADD3 UR4, UR4, 0x20, URZ ;  /* 0x0000002004047890 */ /* 0x000fe2000fffe03f */
[----:B------:R-:W-:-:S03]  /*21d0*/  PLOP3.LUT P1, PT, PT, PT, UP0, 0x80, 0x0 ;  /* 0x000000000000781c */ /* 0x000fc60003f2f008 */
[----:B------:R-:W-:-:S09]  /*21e0*/  UPRMT UR4, URZ, 0x654, UR4 ;  /* 0x000006543f047896 */ /* 0x000fd20008000004 */
[----:B------:R-:W-:Y:S01]  /*21f0*/  SYNCS.ARRIVE.TRANS64.RED.A1T0 RZ, [UR4], RZ ;  /* 0x000000ffffff79a7 */ /* 0x000fe20008100404 */
[----:B------:R-:W-:Y:S05]  /*2200*/  @P1 BRA `(.L_x_26) ;  /* 0x0000000000041947 */ /* 0x000fea0003800000 */
[----:B------:R-:W-:Y:S01]  /*2210*/  BPT.TRAP 0x1 ;  /* 0x000000040000795c */ /* 0x000fe20000300000 */
.L_x_26:
[----:B------:R-:W-:Y:S01]  /*2220*/  UIADD3 UR10, UR10, 0x1, URZ ;  /* 0x000000010a0a7890 */ /* 0x000fe2000fffe03f */
[C---:B------:R-:W-:Y:S01]  /*2230*/  ISETP.GT.AND P1, PT, R0.reuse, 0x1, PT ;  /* 0x000000010000780c */ /* 0x040fe20003f24270 */
[----:B------:R-:W-:Y:S01]  /*2240*/  UIADD3 UR11, UR11, 0x1, URZ ;  /* 0x000000010b0b7890 */ /* 0x000fe2000fffe03f */
[----:B------:R-:W-:Y:S01]  /*2250*/  VIADD R0, R0, 0xffffffff ;  /* 0xffffffff00007836 */ /* 0x000fe20000000000 */
[----:B------:R-:W-:Y:S02]  /*2260*/  UISETP.NE.AND UP0, UPT, UR10, 0x4, UPT ;  /* 0x000000040a00788c */ /* 0x000fe4000bf05270 */
[----:B------:R-:W-:Y:S02]  /*2270*/  UISETP.NE.AND UP1, UPT, UR11, 0x4, UPT ;  /* 0x000000040b00788c */ /* 0x000fe4000bf25270 */
[----:B------:R-:W-:Y:S02]  /*2280*/  USEL UR4, URZ, 0x1, UP0 ;  /* 0x000000013f047887 */ /* 0x000fe40008000000 */
[----:B------:R-:W-:-:S02]  /*2290*/  USEL UR10, UR10, URZ, UP0 ;  /* 0x0000003f0a0a7287 */ /* 0x000fc40008000000 */
[----:B------:R-:W-:Y:S02]  /*22a0*/  USEL UR11, UR11, URZ, UP1 ;  /* 0x0000003f0b0b7287 */ /* 0x000fe40008800000 */
[----:B------:R-:W-:Y:S01]  /*22b0*/  LOP3.LUT R5, R5, UR4, RZ, 0x3c, !PT ;  /* 0x0000000405057c12 */ /* 0x000fe2000f8e3cff */
[----:B------:R-:W-:Y:S09]  /*22c0*/  @P1 BRA `(.L_x_27) ;  /* 0xfffffff8009c1947 */ /* 0x000ff2000383ffff */
.L_x_20:
[----:B01----:R-:W0:Y:S01]  /*22d0*/  LDC R0, c[0x0][0x28c] ;  /* 0x0000a300ff007b82 */ /* 0x003e220000000800 */
[----:B------:R1:W-:Y:S01]  /*22e0*/  SYNCS.ARRIVE.TRANS64.A1T0 RZ, [R99+UR50], RZ ;  /* 0x000000ff63ff79a7 */ /* 0x0003e20008100032 */
[----:B0-----:R-:W-:-:S13]  /*22f0*/  ISETP.GE.AND P1, PT, R0, 0x1, PT ;  /* 0x000000010000780c */ /* 0x001fda0003f26270 */
[----:B-1----:R-:W-:Y:S05]  /*2300*/  @!P1 BRA `(.L_x_28) ;  /* 0x0000000000309947 */ /* 0x002fea0003800000 */
[----:B------:R-:W-:Y:S05]  /*2310*/  @!P0 BRA `(.L_x_29) ;  /* 0x0000000000048947 */ /* 0x000fea0003800000 */
[----:B------:R-:W-:Y:S01]  /*2320*/  BPT.TRAP 0x1 ;  /* 0x000000040000795c */ /* 0x000fe20000300000 */
.L_x_29:
[----:B------:R-:W-:Y:S02]  /*2330*/  UIADD3 UR4, UR46, UR45, URZ ;  /* 0x0000002d2e047290 */ /* 0x000fe4000fffe03f */
[----:B------:R-:W-:Y:S02]  /*2340*/  UISETP.GT.U32.AND UP0, UPT, UR40, 0x1, UPT ;  /* 0x000000012800788c */ /* 0x000fe4000bf04070 */
[----:B------:R-:W-:-:S04]  /*2350*/  USHF.L.U32 UR4, UR4, 0x3, URZ ;  /* 0x0000000304047899 */ /* 0x000fc8000800063f */
[----:B------:R-:W-:Y:S01]  /*2360*/  ULOP3.LUT UR4, UR4, 0x18, URZ, 0xc0, !UPT ;  /* 0x0000001804047892 */ /* 0x000fe2000f8ec03f */
[----:B------:R-:W-:-:S03]  /*2370*/  PLOP3.LUT P0, PT, PT, PT, UP0, 0x80, 0x0 ;  /* 0x000000000000781c */ /* 0x000fc60003f0f008 */
[----:B------:R-:W-:-:S04]  /*2380*/  UIADD3 UR4, UR42, 0x20, UR4 ;  /* 0x000000202a047890 */ /* 0x000fc8000fffe004 */
[----:B------:R-:W-:-:S09]  /*2390*/  UPRMT UR4, URZ, 0x654, UR4 ;  /* 0x000006543f047896 */ /* 0x000fd20008000004 */
[----:B------:R-:W-:Y:S01]  /*23a0*/  SYNCS.ARRIVE.TRANS64.RED.A1T0 RZ, [UR4], RZ ;  /* 0x000000ffffff79a7 */ /* 0x000fe20008100404 */
[----:B------:R-:W-:Y:S05]  /*23b0*/  @P0 BRA `(.L_x_28) ;  /* 0x0000000000040947 */ /* 0x000fea0003800000 */
[----:B------:R-:W-:Y:S01]  /*23c0*/  BPT.TRAP 0x1 ;  /* 0x000000040000795c */ /* 0x000fe20000300000 */
.L_x_28:
[----:B------:R-:W-:Y:S02]  /*23d0*/  SHF.L.U32 R0, R98, 0x1f, RZ ;  /* 0x0000001f62007819 */ /* 0x000fe400000006ff */
[----:B------:R-:W-:Y:S02]  /*23e0*/  SHF.R.S32.HI R9, RZ, 0x1f, R19 ;  /* 0x0000001fff097819 */ /* 0x000fe40000011413 */
[----:B------:R-:W0:Y:S02]  /*23f0*/  SYNCS.PHASECHK.TRANS64.TRYWAIT P0, [R95+URZ+0x8], R0 ;  /* 0x000008005f0075a7 */ /* 0x000e24000800017f */
[----:B0-----:R-:W-:Y:S05]  /*2400*/  @!P0 BRA `(.L_x_30) ;  /* 0x0000005800688947 */ /* 0x001fea0003800000 */
.L_x_184:
[----:B------:R-:W-:Y:S01]  /*2410*/  ULDC.64 UR4, c[0x0][0x5d0] ;  /* 0x0001740000047ab9 */ /* 0x000fe20000000a00 */
[----:B------:R-:W-:Y:S01]  /*2420*/  ULDC UR6, c[0x0][0x284] ;  /* 0x0000a10000067ab9 */ /* 0x000fe20000000800 */
[----:B0-----:R-:W-:Y:S02]  /*2430*/  IMAD R0, R9, UR4, RZ ;  /* 0x0000000409007c24 */ /* 0x001fe4000f8e02ff */
[----:B------:R-:W-:Y:S02]  /*2440*/  IMAD.SHL.U32 R10, R2, 0x80, RZ ;  /* 0x00000080020a7824 */ /* 0x000fe400078e00ff */
[C---:B------:R-:W-:Y:S02]  /*2450*/  IMAD R5, R19.reuse, UR5, R0 ;  /* 0x0000000513057c24 */ /* 0x040fe4000f8e0200 */
[----:B------:R-:W-:Y:S01]  /*2460*/  IMAD.SHL.U32 R0, R18, 0x40, RZ ;  /* 0x0000004012007824 */ /* 0x000fe200078e00ff */
[----:B------:R-:W-:Y:S01]  /*2470*/  SHF.R.S32.HI R11, RZ, 0x1f, R10 ;  /* 0x0000001fff0b7819 */ /* 0x000fe2000001140a */
[----:B------:R-:W-:Y:S01]  /*2480*/  IMAD.WIDE.U32 R2, R19, UR4, R90 ;  /* 0x0000000413027c25 */ /* 0x000fe2000f8e005a */
[----:B------:R-:W-:-:S02]  /*2490*/  ULDC.64 UR4, c[0x0][0x5c8] ;  /* 0x0001720000047ab9 */ /* 0x000fc40000000a00 */
[----:B------:R-:W-:Y:S01]  /*24a0*/  ISETP.GE.AND P0, PT, R0, UR6, PT ;  /* 0x0000000600007c0c */ /* 0x000fe2000bf06270 */
[----:B------:R-:W-:Y:S01]  /*24b0*/  ULDC UR6, c[0x0][0x288] ;  /* 0x0000a20000067ab9 */ /* 0x000fe20000000800 */
[----:B------:R-:W-:Y:S01]  /*24c0*/  IADD3 R2, P1, R10, R2, RZ ;  /* 0x000000020a027210 */ /* 0x000fe20007f3e0ff */
[----:B------:R-:W-:Y:S01]  /*24d0*/  IMAD.WIDE R14, R18, 0x40, R88 ;  /* 0x00000040120e7825 */ /* 0x000fe200078e0258 */
[----:B------:R-:W-:Y:S02]  /*24e0*/  ISETP.GE.OR P0, PT, R10, UR6, P0 ;  /* 0x000000060a007c0c */ /* 0x000fe40008706670 */
[----:B------:R-:W-:Y:S01]  /*24f0*/  IADD3.X R3, R11, R3, R5, P1, !PT ;  /* 0x000000030b037210 */ /* 0x000fe20000ffe405 */
[----:B------:R-:W-:-:S04]  /*2500*/  IMAD R7, R15, UR4, RZ ;  /* 0x000000040f077c24 */ /* 0x000fc8000f8e02ff */
[C---:B------:R-:W-:Y:S02]  /*2510*/  IMAD R7, R14.reuse, UR5, R7 ;  /* 0x000000050e077c24 */ /* 0x040fe4000f8e0207 */
[----:B------:R-:W-:-:S04]  /*2520*/  IMAD.WIDE.U32 R20, R14, UR4, R2 ;  /* 0x000000040e147c25 */ /* 0x000fc8000f8e0002 */
[----:B------:R-:W-:Y:S05]  /*2530*/  @P0 BRA `(.L_x_31) ;  /* 0x0000003c00d80947 */ /* 0x000fea0003800000 */
[----:B-----5:R-:W-:Y:S01]  /*2540*/  FSETP.NEU.AND P1, PT, R23, RZ, PT ;  /* 0x000000ff1700720b */ /* 0x020fe20003f2d000 */
[----:B------:R-:W-:Y:S01]  /*2550*/  IMAD.IADD R18, R94, 0x1, -R10 ;  /* 0x000000015e127824 */ /* 0x000fe200078e0a0a */
[----:B------:R-:W-:Y:S01]  /*2560*/  BSSY B0, `(.L_x_31) ;  /* 0x00003f3000007945 */ /* 0x000fe20003800000 */
[----:B------:R-:W-:Y:S02]  /*2570*/  IMAD.IADD R0, R97, 0x1, -R0 ;  /* 0x0000000161007824 */ /* 0x000fe400078e0a00 */
[----:B------:R-:W-:Y:S01]  /*2580*/  IMAD.IADD R7, R21, 0x1, R7 ;  /* 0x0000000115077824 */ /* 0x000fe200078e0207 */
[----:B------:R-:W-:-:S04]  /*2590*/  ISETP.GT.AND P0, PT, R18, RZ, PT ;  /* 0x000000ff1200720c */ /* 0x000fc80003f04270 */
[----:B------:R-:W-:-:S03]  /*25a0*/  ISETP.GT.AND P2, PT, R0, RZ, P0 ;  /* 0x000000ff0000720c */ /* 0x000fc60000744270 */
[----:B------:R-:W-:Y:S10]  /*25b0*/  @!P1 BRA `(.L_x_32) ;  /* 0x0000002c001c9947 */ /* 0x000ff40003800000 */
[----:B------:R-:W0:Y:S01]  /*25c0*/  LDC.64 R100, c[0x0][0x5b8] ;  /* 0x00016e00ff647b82 */ /* 0x000e220000000a00 */
[----:B------:R-:W-:-:S07]  /*25d0*/  ULDC.64 UR4, c[0x0][0x5c0] ;  /* 0x0001700000047ab9 */ /* 0x000fce0000000a00 */
[----:B------:R-:W1:Y:S08]  /*25e0*/  LDC.64 R102, c[0x0][0x5b0] ;  /* 0x00016c00ff667b82 */ /* 0x000e700000000a00 */
[----:B------:R-:W2:Y:S01]  /*25f0*/  LDC.64 R104, c[0x0][0x5a8] ;  /* 0x00016a00ff687b82 */ /* 0x000ea20000000a00 */
[-C--:B0-----:R-:W-:Y:S02]  /*2600*/  IMAD R4, R9, R100.reuse, RZ ;  /* 0x0000006409047224 */ /* 0x081fe400078e02ff */
[----:B------:R-:W-:-:S04]  /*2610*/  IMAD.WIDE.U32 R2, R19, R100, R90 ;  /* 0x0000006413027225 */ /* 0x000fc800078e005a */
[----:B------:R-:W-:Y:S01]  /*2620*/  IMAD R21, R19, R101, R4 ;  /* 0x0000006513157224 */ /* 0x000fe200078e0204 */
[----:B------:R-:W-:Y:S01]  /*2630*/  IADD3 R4, P1, R10, R2, RZ ;  /* 0x000000020a047210 */ /* 0x000fe20007f3e0ff */
[----:B-1----:R-:W-:-:S03]  /*2640*/  IMAD R2, R15, R102, RZ ;  /* 0x000000660f027224 */ /* 0x002fc600078e02ff */
[----:B------:R-:W-:Y:S01]  /*2650*/  IADD3.X R5, R11, R3, R21, P1, !PT ;  /* 0x000000030b057210 */ /* 0x000fe20000ffe415 */
[C---:B------:R-:W-:Y:S02]  /*2660*/  IMAD R101, R14.reuse, R103, R2 ;  /* 0x000000670e657224 */ /* 0x040fe400078e0202 */
[----:B------:R-:W-:-:S04]  /*2670*/  IMAD.WIDE.U32 R2, R14, R102, R4 ;  /* 0x000000660e027225 */ /* 0x000fc800078e0004 */
[----:B------:R-:W-:Y:S01]  /*2680*/  IMAD.IADD R3, R3, 0x1, R101 ;  /* 0x0000000103037824 */ /* 0x000fe200078e0265 */
[----:B--2---:R-:W-:-:S04]  /*2690*/  LEA R8, P1, R2, R104, 0x2 ;  /* 0x0000006802087211 */ /* 0x004fc800078210ff */
[----:B------:R-:W-:-:S05]  /*26a0*/  LEA.HI.X R9, R2, R105, R3, 0x2, P1 ;  /* 0x0000006902097211 */ /* 0x000fca00008f1403 */
[----:B------:R0:W2:Y:S01]  /*26b0*/  @P2 LDG.E.LTC128B R15, desc[UR54][R8.64] ;  /* 0x00000036080f2981 */ /* 0x0000a2000c1e1920 */
[----:B------:R-:W-:Y:S01]  /*26c0*/  IMAD.WIDE.U32 R2, R14, R102, R10 ;  /* 0x000000660e027225 */ /* 0x000fe200078e000a */
[----:B------:R-:W-:Y:S01]  /*26d0*/  LEA R6, P3, R20, UR4, 0x2 ;  /* 0x0000000414067c11 */ /* 0x000fe2000f8610ff */
[----:B------:R-:W-:Y:S01]  /*26e0*/  BSSY B1, `(.L_x_33) ;  /* 0x0000014000017945 */ /* 0x000fe20003800000 */
[----:B------:R-:W-:Y:S02]  /*26f0*/  IADD3 R12, P1, R90, R2, RZ ;  /* 0x000000025a0c7210 */ /* 0x000fe40007f3e0ff */
[----:B------:R-:W-:Y:S02]  /*2700*/  LEA.HI.X R7, R20, UR5, R7, 0x2, P3 ;  /* 0x0000000514077c11 */ /* 0x000fe400098f1407 */
[----:B------:R-:W-:Y:S01]  /*2710*/  IADD3.X R13, R91, R101, R3, P1, !PT ;  /* 0x000000655b0d7210 */ /* 0x000fe20000ffe403 */
[----:B0-----:R-:W-:Y:S01]  /*2720*/  IMAD.SHL.U32 R8, R102, 0x8, RZ ;  /* 0x0000000866087824 */ /* 0x001fe200078e00ff */
[----:B------:R-:W-:-:S02]  /*2730*/  ISETP.GT.AND P1, PT, R18, 0x1, PT ;  /* 0x000000011200780c */ /* 0x000fc40003f24270 */
[----:B------:R-:W-:Y:S01]  /*2740*/  SHF.L.U64.HI R9, R102, 0x3, R103 ;  /* 0x0000000366097819 */ /* 0x000fe20000010267 */
[----:B------:R-:W-:Y:S01]  /*2750*/  IMAD.WIDE.U32 R12, R19, R100, R12 ;  /* 0x00000064130c7225 */ /* 0x000fe200078e000c */
[----:B------:R-:W-:-:S03]  /*2760*/  ISETP.GT.AND P3, PT, R0, RZ, P1 ;  /* 0x000000ff0000720c */ /* 0x000fc60000f64270 */
[----:B------:R-:W-:Y:S01]  /*2770*/  IMAD.WIDE.U32 R8, R14, R102, R8 ;  /* 0x000000660e087225 */ /* 0x000fe200078e0008 */
[----:B--2---:R-:W-:-:S05]  /*2780*/  LOP3.LUT R2, R15, 0xffffe000, RZ, 0xc0, !PT ;  /* 0xffffe0000f027812 */ /* 0x004fca00078ec0ff */
[----:B------:R-:W-:Y:S01]  /*2790*/  FMUL R3, R2, R23 ;  /* 0x0000001702037220 */ /* 0x000fe20000400000 */
[----:B------:R-:W-:-:S03]  /*27a0*/  LEA R2, P4, R12, R104, 0x2 ;  /* 0x000000680c027211 */ /* 0x000fc600078810ff */
[----:B------:R-:W-:Y:S01]  /*27b0*/  FFMA R107, R24, R22, R3 ;  /* 0x00000016186b7223 */ /* 0x000fe20000000003 */
[----:B------:R-:W-:-:S04]  /*27c0*/  IMAD.IADD R3, R21, 0x1, R13 ;  /* 0x0000000115037824 */ /* 0x000fc800078e020d */
[----:B------:R-:W-:Y:S02]  /*27d0*/  F2FP.TF32.F32.PACK_B R107, R107 ;  /* 0x0000006bff6b723e */ /* 0x000fe400024050ff */
[----:B------:R-:W-:-:S03]  /*27e0*/  LEA.HI.X R3, R12, R105, R3, 0x2, P4 ;  /* 0x000000690c037211 */ /* 0x000fc600020f1403 */
[----:B------:R0:W-:Y:S01]  /*27f0*/  @P2 STG.E desc[UR54][R6.64], R107 ;  /* 0x0000006b06002986 */ /* 0x0001e2000c101936 */
[----:B------:R-:W-:Y:S05]  /*2800*/  @!P3 BRA `(.L_x_34) ;  /* 0x000000000004b947 */ /* 0x000fea0003800000 */
[----:B------:R1:W5:Y:S02]  /*2810*/  LDG.E.LTC128B R15, desc[UR54][R2.64+0x4] ;  /* 0x00000436020f7981 */ /* 0x000364000c1e1920 */
.L_x_34:
[----:B------:R-:W-:Y:S05]  /*2820*/  BSYNC B1 ;  /* 0x0000000000017941 */ /* 0x000fea0003800000 */
.L_x_33:
[----:B-----5:R-:W-:Y:S01]  /*2830*/  LOP3.LUT R12, R15, 0xffffe000, RZ, 0xc0, !PT ;  /* 0xffffe0000f0c7812 */ /* 0x020fe200078ec0ff */
[----:B------:R-:W-:Y:S01]  /*2840*/  IMAD.IADD R101, R101, 0x1, R9 ;  /* 0x0000000165657824 */ /* 0x000fe200078e0209 */
[----:B------:R-:W-:Y:S02]  /*2850*/  IADD3 R4, P2, R4, R8, RZ ;  /* 0x0000000804047210 */ /* 0x000fe40007f5e0ff */
[----:B------:R-:W-:Y:S01]  /*2860*/  ISETP.GT.AND P0, PT, R0, 0x8, P0 ;  /* 0x000000080000780c */ /* 0x000fe20000704270 */
[----:B------:R-:W-:Y:S02]  /*2870*/  FMUL R12, R12, R23 ;  /* 0x000000170c0c7220 */ /* 0x000fe40000400000 */
[----:B------:R-:W-:Y:S02]  /*2880*/  IMAD.X R5, R101, 0x1, R5, P2 ;  /* 0x0000000165057824 */ /* 0x000fe400010e0605 */
[----:B------:R-:W-:Y:S01]  /*2890*/  FFMA R25, R25, R22, R12 ;  /* 0x0000001619197223 */ /* 0x000fe2000000000c */
[----:B------:R-:W-:-:S04]  /*28a0*/  LEA R12, P2, R4, R104, 0x2 ;  /* 0x00000068040c7211 */ /* 0x000fc800078410ff */
[----:B------:R-:W-:Y:S01]  /*28b0*/  LEA.HI.X R13, R4, R105, R5, 0x2, P2 ;  /* 0x00000069040d7211 */ /* 0x000fe200010f1405 */
[----:B------:R-:W-:Y:S01]  /*28c0*/  @P3 IMAD.MOV.U32 R4, RZ, RZ, R6 ;  /* 0x000000ffff043224 */ /* 0x000fe200078e0006 */
[----:B------:R-:W-:Y:S01]  /*28d0*/  F2FP.TF32.F32.PACK_B R25, R25 ;  /* 0x00000019ff19723e */ /* 0x000fe200024050ff */
[----:B------:R-:W-:-:S05]  /*28e0*/  @P3 IMAD.MOV.U32 R5, RZ, RZ, R7 ;  /* 0x000000ffff053224 */ /* 0x000fca00078e0007 */
[----:B------:R2:W-:Y:S04]  /*28f0*/  @P3 STG.E desc[UR54][R4.64+0x4], R25 ;  /* 0x0000041904003986 */ /* 0x0005e8000c101936 */
[----:B------:R-:W3:Y:S01]  /*2900*/  @P0 LDG.E.LTC128B R15, desc[UR54][R12.64] ;  /* 0x000000360c0f0981 */ /* 0x000ee2000c1e1920 */
[----:B------:R-:W-:Y:S01]  /*2910*/  IADD3 R10, P2, P3, R90, R8, R10 ;  /* 0x000000085a0a7210 */ /* 0x000fe20007b5e00a */
[----:B------:R-:W-:Y:S01]  /*2920*/  BSSY B1, `(.L_x_35) ;  /* 0x0000011000017945 */ /* 0x000fe20003800000 */
[----:B------:R-:W-:Y:S02]  /*2930*/  ISETP.GT.AND P1, PT, R0, 0x8, P1 ;  /* 0x000000080000780c */ /* 0x000fe40000f24270 */
[----:B------:R-:W-:-:S03]  /*2940*/  IADD3.X R11, R91, R101, R11, P2, P3 ;  /* 0x000000655b0b7210 */ /* 0x000fc600017e640b */
[----:B------:R-:W-:Y:S01]  /*2950*/  IMAD.WIDE.U32 R10, R19, R100, R10 ;  /* 0x00000064130a7225 */ /* 0x000fe200078e000a */
[----:B------:R-:W-:-:S03]  /*2960*/  SHF.L.U64.HI R19, R93, 0x2, R92 ;  /* 0x000000025d137819 */ /* 0x000fc6000001025c */
[----:B------:R-:W-:Y:S01]  /*2970*/  IMAD.IADD R11, R21, 0x1, R11 ;  /* 0x00000001150b7824 */ /* 0x000fe200078e020b */
[----:B--2---:R-:W-:-:S04]  /*2980*/  LEA R4, P3, R10, R104, 0x2 ;  /* 0x000000680a047211 */ /* 0x004fc800078610ff */
[----:B------:R-:W-:Y:S02]  /*2990*/  LEA.HI.X R5, R10, R105, R11, 0x2, P3 ;  /* 0x000000690a057211 */ /* 0x000fe400018f140b */
[----:B---3--:R-:W-:-:S05]  /*29a0*/  LOP3.LUT R8, R15, 0xffffe000, RZ, 0xc0, !PT ;  /* 0xffffe0000f087812 */ /* 0x008fca00078ec0ff */
[----:B------:R-:W-:Y:S01]  /*29b0*/  FMUL R9, R8, R23 ;  /* 0x0000001708097220 */ /* 0x000fe20000400000 */
[----:B------:R-:W-:-:S03]  /*29c0*/  LEA R8, P2, R93, R6, 0x2 ;  /* 0x000000065d087211 */ /* 0x000fc600078410ff */
[----:B------:R-:W-:Y:S02]  /*29d0*/  FFMA R101, R26, R22, R9 ;  /* 0x000000161a657223 */ /* 0x000fe40000000009 */
[----:B------:R-:W-:-:S03]  /*29e0*/  IMAD.X R9, R19, 0x1, R7, P2 ;  /* 0x0000000113097824 */ /* 0x000fc600010e0607 */
[----:B------:R-:W-:-:S05]  /*29f0*/  F2FP.TF32.F32.PACK_B R101, R101 ;  /* 0x00000065ff65723e */ /* 0x000fca00024050ff */
[----:B------:R2:W-:Y:S01]  /*2a00*/  @P0 STG.E desc[UR54][R8.64], R101 ;  /* 0x0000006508000986 */ /* 0x0005e2000c101936 */
[----:B------:R-:W-:Y:S05]  /*2a10*/  @!P1 BRA `(.L_x_36) ;  /* 0x0000000000049947 */ /* 0x000fea0003800000 */
[----:B------:R3:W5:Y:S02]  /*2a20*/  LDG.E.LTC128B R15, desc[UR54][R4.64+0x4] ;  /* 0x00000436040f7981 */ /* 0x000764000c1e1920 */
.L_x_36:
[----:B------:R-:W-:Y:S05]  /*2a30*/  BSYNC B1 ;  /* 0x0000000000017941 */ /* 0x000fea0003800000 */
.L_x_35:
[----:B-----5:R-:W-:Y:S01]  /*2a40*/  LOP3.LUT R10, R15, 0xffffe000, RZ, 0xc0, !PT ;  /* 0xffffe0000f0a7812 */ /* 0x020fe200078ec0ff */
[----:B------:R-:W-:Y:S01]  /*2a50*/  BSSY B1, `(.L_x_37) ;  /* 0x0000009000017945 */ /* 0x000fe20003800000 */
[----:B------:R-:W-:-:S03]  /*2a60*/  ISETP.GT.AND P0, PT, R18, 0x8, PT ;  /* 0x000000081200780c */ /* 0x000fc60003f04270 */
[----:B------:R-:W-:Y:S01]  /*2a70*/  FMUL R10, R10, R23 ;  /* 0x000000170a0a7220 */ /* 0x000fe20000400000 */
[----:B------:R-:W-:-:S03]  /*2a80*/  ISETP.GT.AND P2, PT, R0, RZ, P0 ;  /* 0x000000ff0000720c */ /* 0x000fc60000744270 */
[----:B------:R-:W-:-:S05]  /*2a90*/  FFMA R27, R27, R22, R10 ;  /* 0x000000161b1b7223 */ /* 0x000fca000000000a */
[----:B------:R-:W-:-:S05]  /*2aa0*/  F2FP.TF32.F32.PACK_B R27, R27 ;  /* 0x0000001bff1b723e */ /* 0x000fca00024050ff */
[----:B------:R4:W-:Y:S01]  /*2ab0*/  @P1 STG.E desc[UR54][R8.64+0x4], R27 ;  /* 0x0000041b08001986 */ /* 0x0009e2000c101936 */
[----:B------:R-:W-:Y:S05]  /*2ac0*/  @!P2 BRA `(.L_x_38) ;  /* 0x000000000004a947 */ /* 0x000fea0003800000 */
[----:B------:R0:W5:Y:S02]  /*2ad0*/  LDG.E.LTC128B R15, desc[UR54][R2.64+0x20] ;  /* 0x00002036020f7981 */ /* 0x000164000c1e1920 */
.L_x_38:
[----:B------:R-:W-:Y:S05]  /*2ae0*/  BSYNC B1 ;  /* 0x0000000000017941 */ /* 0x000fea0003800000 */
.L_x_37:
        /* <DEDUP_REMOVED lines=10> */
.L_x_40:
[----:B------:R-:W-:Y:S05]  /*2b90*/  BSYNC B1 ;  /* 0x0000000000017941 */ /* 0x000fea0003800000 */
.L_x_39:
[----:B-----5:R-:W-:Y:S01]  /*2ba0*/  LOP3.LUT R10, R15, 0xffffe000, RZ, 0xc0, !PT ;  /* 0xffffe0000f0a7812 */ /* 0x020fe200078ec0ff */
[----:B------:R-:W-:Y:S01]  /*2bb0*/  BSSY B1, `(.L_x_41) ;  /* 0x0000008000017945 */ /* 0x000fe20003800000 */
[----:B------:R-:W-:-:S03]  /*2bc0*/  ISETP.GT.AND P0, PT, R0, 0x8, P0 ;  /* 0x000000080000780c */ /* 0x000fc60000704270 */
[----:B------:R-:W-:-:S04]  /*2bd0*/  FMUL R10, R10, R23 ;  /* 0x000000170a0a7220 */ /* 0x000fc80000400000 */
[----:B------:R-:W-:-:S05]  /*2be0*/  FFMA R29, R29, R22, R10 ;  /* 0x000000161d1d7223 */ /* 0x000fca000000000a */
[----:B------:R-:W-:-:S05]  /*2bf0*/  F2FP.TF32.F32.PACK_B R29, R29 ;  /* 0x0000001dff1d723e */ /* 0x000fca00024050ff */
[----:B------:R0:W-:Y:S01]  /*2c00*/  @P3 STG.E desc[UR54][R6.64+0x24], R29 ;  /* 0x0000241d06003986 */ /* 0x0001e2000c101936 */
[----:B------:R-:W-:Y:S05]  /*2c10*/  @!P0 BRA `(.L_x_42) ;  /* 0x0000000000048947 */ /* 0x000fea0003800000 */
[----:B------:R0:W5:Y:S02]  /*2c20*/  LDG.E.LTC128B R15, desc[UR54][R4.64+0x20] ;  /* 0x00002036040f7981 */ /* 0x000164000c1e1920 */
.L_x_42:
[----:B------:R-:W-:Y:S05]  /*2c30*/  BSYNC B1 ;  /* 0x0000000000017941 */ /* 0x000fea0003800000 */
.L_x_41:
[----:B-----5:R-:W-:Y:S01]  /*2c40*/  LOP3.LUT R10, R15, 0xffffe000, RZ, 0xc0, !PT ;  /* 0xffffe0000f0a7812 */ /* 0x020fe200078ec0ff */
[----:B------:R-:W-:Y:S01]  /*2c50*/  BSSY B1, `(.L_x_43) ;  /* 0x0000008000017945 */ /* 0x000fe20003800000 */
[----:B------:R-:W-:-:S03]  /*2c60*/  ISETP.GT.AND P1, PT, R0, 0x8, P1 ;  /* 0x000000080000780c */ /* 0x000fc60000f24270 */
[----:B0-----:R-:W-:-:S04]  /*2c70*/  FMUL R11, R10, R23 ;  /* 0x000000170a0b7220 */ /* 0x001fc80000400000 */
[----:B------:R-:W-:-:S05]  /*2c80*/  FFMA R11, R30, R22, R11 ;  /* 0x000000161e0b7223 */ /* 0x000fca000000000b */
[----:B------:R-:W-:-:S05]  /*2c90*/  F2FP.TF32.F32.PACK_B R11, R11 ;  /* 0x0000000bff0b723e */ /* 0x000fca00024050ff */
[----:B------:R0:W-:Y:S01]  /*2ca0*/  @P0 STG.E desc[UR54][R8.64+0x20], R11 ;  /* 0x0000200b08000986 */ /* 0x0001e2000c101936 */
[----:B------:R-:W-:Y:S05]  /*2cb0*/  @!P1 BRA `(.L_x_44) ;  /* 0x0000000000049947 */ /* 0x000fea0003800000 */
[----:B------:R0:W5:Y:S02]  /*2cc0*/  LDG.E.LTC128B R15, desc[UR54][R4.64+0x24] ;  /* 0x00002436040f7981 */ /* 0x000164000c1e1920 */
.L_x_44:
[----:B------:R-:W-:Y:S05]  /*2cd0*/  BSYNC B1 ;  /* 0x0000000000017941 */ /* 0x000fea0003800000 */
.L_x_43:
        /* <DEDUP_REMOVED lines=10> */
.L_x_46:
[----:B------:R-:W-:Y:S05]  /*2d80*/  BSYNC B1 ;  /* 0x0000000000017941 */ /* 0x000fea0003800000 */
.L_x_45:
[----:B-----5:R-:W-:Y:S01]  /*2d90*/  LOP3.LUT R10, R15, 0xffffe000, RZ, 0xc0, !PT ;  /* 0xffffe0000f0a7812 */ /* 0x020fe200078ec0ff */
[----:B------:R-:W-:Y:S01]  /*2da0*/  BSSY B1, `(.L_x_47) ;  /* 0x0000009000017945 */ /* 0x000fe20003800000 */
[----:B------:R-:W-:-:S03]  /*2db0*/  ISETP.GT.AND P1, PT, R18, 0x11, PT ;  /* 0x000000111200780c */ /* 0x000fc60003f24270 */
[----:B0-----:R-:W-:Y:S01]  /*2dc0*/  FMUL R11, R10, R23 ;  /* 0x000000170a0b7220 */ /* 0x001fe20000400000 */
[----:B------:R-:W-:-:S03]  /*2dd0*/  ISETP.GT.AND P3, PT, R0, RZ, P1 ;  /* 0x000000ff0000720c */ /* 0x000fc60000f64270 */
[----:B------:R-:W-:-:S05]  /*2de0*/  FFMA R11, R32, R22, R11 ;  /* 0x00000016200b7223 */ /* 0x000fca000000000b */
[----:B------:R-:W-:-:S05]  /*2df0*/  F2FP.TF32.F32.PACK_B R11, R11 ;  /* 0x0000000bff0b723e */ /* 0x000fca00024050ff */
[----:B------:R0:W-:Y:S01]  /*2e00*/  @P2 STG.E desc[UR54][R6.64+0x40], R11 ;  /* 0x0000400b06002986 */ /* 0x0001e2000c101936 */
[----:B------:R-:W-:Y:S05]  /*2e10*/  @!P3 BRA `(.L_x_48) ;  /* 0x000000000004b947 */ /* 0x000fea0003800000 */
[----:B------:R0:W5:Y:S02]  /*2e20*/  LDG.E.LTC128B R15, desc[UR54][R2.64+0x44] ;  /* 0x00004436020f7981 */ /* 0x000164000c1e1920 */
.L_x_48:
[----:B------:R-:W-:Y:S05]  /*2e30*/  BSYNC B1 ;  /* 0x0000000000017941 */ /* 0x000fea0003800000 */
.L_x_47:
        /* <DEDUP_REMOVED lines=9> */
.L_x_50:
[----:B------:R-:W-:Y:S05]  /*2ed0*/  BSYNC B1 ;  /* 0x0000000000017941 */ /* 0x000fea0003800000 */
.L_x_49:
        /* <DEDUP_REMOVED lines=9> */
.L_x_52:
[----:B------:R-:W-:Y:S05]  /*2f70*/  BSYNC B1 ;  /* 0x0000000000017941 */ /* 0x000fea0003800000 */
.L_x_51:
        /* <DEDUP_REMOVED lines=10> */
.L_x_54:
[----:B------:R-:W-:Y:S05]  /*3020*/  BSYNC B1 ;  /* 0x0000000000017941 */ /* 0x000fea0003800000 */
.L_x_53:
        /* <DEDUP_REMOVED lines=10> */
.L_x_56:
[----:B------:R-:W-:Y:S05]  /*30d0*/  BSYNC B1 ;  /* 0x0000000000017941 */ /* 0x000fea0003800000 */
.L_x_55:
        /* <DEDUP_REMOVED lines=9> */
.L_x_58:
[----:B------:R-:W-:Y:S05]  /*3170*/  BSYNC B1 ;  /* 0x0000000000017941 */ /* 0x000fea0003800000 */
.L_x_57:
        /* <DEDUP_REMOVED lines=9> */
.L_x_60:
[----:B------:R-:W-:Y:S05]  /*3210*/  BSYNC B1 ;  /* 0x0000000000017941 */ /* 0x000fea0003800000 */
.L_x_59:
        /* <DEDUP_REMOVED lines=10> */
.L_x_62:
[----:B------:R-:W-:Y:S05]  /*32c0*/  BSYNC B1 ;  /* 0x0000000000017941 */ /* 0x000fea0003800000 */
.L_x_61:
        /* <DEDUP_REMOVED lines=10> */
.L_x_64:
[----:B------:R-:W-:Y:S05]  /*3370*/  BSYNC B1 ;  /* 0x0000000000017941 */ /* 0x000fea0003800000 */
.L_x_63:
        /* <DEDUP_REMOVED lines=9> */
.L_x_66:
[----:B------:R-:W-:Y:S05]  /*3410*/  BSYNC B1 ;  /* 0x0000000000017941 */ /* 0x000fea0003800000 */
.L_x_65:
        /* <DEDUP_REMOVED lines=9> */
.L_x_68:
[----:B------:R-:W-:Y:S05]  /*34b0*/  BSYNC B1 ;  /* 0x0000000000017941 */ /* 0x000fea0003800000 */
.L_x_67:
        /* <DEDUP_REMOVED lines=10> */
.L_x_70:
[----:B------:R-:W-:Y:S05]  /*3560*/  BSYNC B1 ;  /* 0x0000000000017941 */ /* 0x000fea0003800000 */
.L_x_69:
        /* <DEDUP_REMOVED lines=10> */
.L_x_72:
[----:B------:R-:W-:Y:S05]  /*3610*/  BSYNC B1 ;  /* 0x0000000000017941 */ /* 0x000fea0003800000 */
.L_x_71:
        /* <DEDUP_REMOVED lines=9> */
.L_x_74:
[----:B------:R-:W-:Y:S05]  /*36b0*/  BSYNC B1 ;  /* 0x0000000000017941 */ /* 0x000fea0003800000 */
.L_x_73:
        /* <DEDUP_REMOVED lines=9> */
.L_x_76:
[----:B------:R-:W-:Y:S05]  /*3750*/  BSYNC B1 ;  /* 0x0000000000017941 */ /* 0x000fea0003800000 */
.L_x_75:
        /* <DEDUP_REMOVED lines=10> */
.L_x_78:
[----:B------:R-:W-:Y:S05]  /*3800*/  BSYNC B1 ;  /* 0x0000000000017941 */ /* 0x000fea0003800000 */
.L_x_77:
        /* <DEDUP_REMOVED lines=10> */
.L_x_80:
[----:B------:R-:W-:Y:S05]  /*38b0*/  BSYNC B1 ;  /* 0x0000000000017941 */ /* 0x000fea0003800000 */
.L_x_79:
        /* <DEDUP_REMOVED lines=9> */
.L_x_82:
[----:B------:R-:W-:Y:S05]  /*3950*/  BSYNC B1 ;  /* 0x0000000000017941 */ /* 0x000fea0003800000 */
.L_x_81:
        /* <DEDUP_REMOVED lines=9> */
.L_x_84:
[----:B------:R-:W-:Y:S05]  /*39f0*/  BSYNC B1 ;  /* 0x0000000000017941 */ /* 0x000fea0003800000 */
.L_x_83:
        /* <DEDUP_REMOVED lines=10> */
.L_x_86:
[----:B------:R-:W-:Y:S05]  /*3aa0*/  BSYNC B1 ;  /* 0x0000000000017941 */ /* 0x000fea0003800000 */
.L_x_85:
        /* <DEDUP_REMOVED lines=10> */
.L_x_88:
[----:B------:R-:W-:Y:S05]  /*3b50*/  BSYNC B1 ;  /* 0x0000000000017941 */ /* 0x000fea0003800000 */
.L_x_87:
        /* <DEDUP_REMOVED lines=9> */
.L_x_90:
[----:B------:R-:W-:Y:S05]  /*3bf0*/  BSYNC B1 ;  /* 0x0000000000017941 */ /* 0x000fea0003800000 */
.L_x_89:
        /* <DEDUP_REMOVED lines=9> */
.L_x_92:
[----:B------:R-:W-:Y:S05]  /*3c90*/  BSYNC B1 ;  /* 0x0000000000017941 */ /* 0x000fea0003800000 */
.L_x_91:
        /* <DEDUP_REMOVED lines=10> */
.L_x_94:
[----:B------:R-:W-:Y:S05]  /*3d40*/  BSYNC B1 ;  /* 0x0000000000017941 */ /* 0x000fea0003800000 */
.L_x_93:
        /* <DEDUP_REMOVED lines=10> */
.L_x_96:
[----:B------:R-:W-:Y:S05]  /*3df0*/  BSYNC B1 ;  /* 0x0000000000017941 */ /* 0x000fea0003800000 */
.L_x_95:
        /* <DEDUP_REMOVED lines=9> */
.L_x_98:
[----:B------:R-:W-:Y:S05]  /*3e90*/  BSYNC B1 ;  /* 0x0000000000017941 */ /* 0x000fea0003800000 */
.L_x_97:
        /* <DEDUP_REMOVED lines=9> */
.L_x_100:
[----:B------:R-:W-:Y:S05]  /*3f30*/  BSYNC B1 ;  /* 0x0000000000017941 */ /* 0x000fea0003800000 */
.L_x_99:
        /* <DEDUP_REMOVED lines=10> */
.L_x_102:
[----:B------:R-:W-:Y:S05]  /*3fe0*/  BSYNC B1 ;  /* 0x0000000000017941 */ /* 0x000fea0003800000 */
.L_x_101:
        /* <DEDUP_REMOVED lines=10> */
.L_x_104:
[----:B------:R-:W-:Y:S05]  /*4090*/  BSYNC B1 ;  /* 0x0000000000017941 */ /* 0x000fea0003800000 */
.L_x_103:
        /* <DEDUP_REMOVED lines=9> */
.L_x_106:
[----:B------:R-:W-:Y:S05]  /*4130*/  BSYNC B1 ;  /* 0x0000000000017941 */ /* 0x000fea0003800000 */
.L_x_105:
        /* <DEDUP_REMOVED lines=9> */
.L_x_108:
[----:B------:R-:W-:Y:S05]  /*41d0*/  BSYNC B1 ;  /* 0x0000000000017941 */ /* 0x000fea0003800000 */
.L_x_107:
        /* <DEDUP_REMOVED lines=10> */
.L_x_110:
[----:B------:R-:W-:Y:S05]  /*4280*/  BSYNC B1 ;  /* 0x0000000000017941 */ /* 0x000fea0003800000 */
.L_x_109:
        /* <DEDUP_REMOVED lines=10> */
.L_x_112:
[----:B------:R-:W-:Y:S05]  /*4330*/  BSYNC B1 ;  /* 0x0000000000017941 */ /* 0x000fea0003800000 */
.L_x_111:
        /* <DEDUP_REMOVED lines=9> */
.L_x_114:
[----:B------:R-:W-:Y:S05]  /*43d0*/  BSYNC B1 ;  /* 0x0000000000017941 */ /* 0x000fea0003800000 */
.L_x_113:
        /* <DEDUP_REMOVED lines=9> */
.L_x_116:
[----:B------:R-:W-:Y:S05]  /*4470*/  BSYNC B1 ;  /* 0x0000000000017941 */ /* 0x000fea0003800000 */
.L_x_115:
        /* <DEDUP_REMOVED lines=10> */
.L_x_118:
[----:B------:R-:W-:Y:S05]  /*4520*/  BSYNC B1 ;  /* 0x0000000000017941 */ /* 0x000fea0003800000 */
.L_x_117:
        /* <DEDUP_REMOVED lines=10> */
.L_x_120:
[----:B------:R-:W-:Y:S05]  /*45d0*/  BSYNC B1 ;  /* 0x0000000000017941 */ /* 0x000fea0003800000 */
.L_x_119:
        /* <DEDUP_REMOVED lines=9> */
.L_x_122:
[----:B------:R-:W-:Y:S05]  /*4670*/  BSYNC B1 ;  /* 0x0000000000017941 */ /* 0x000fea0003800000 */
.L_x_121:
        /* <DEDUP_REMOVED lines=9> */
.L_x_124:
[----:B------:R-:W-:Y:S05]  /*4710*/  BSYNC B1 ;  /* 0x0000000000017941 */ /* 0x000fea0003800000 */
.L_x_123:
        /* <DEDUP_REMOVED lines=10> */
.L_x_126:
[----:B------:R-:W-:Y:S05]  /*47c0*/  BSYNC B1 ;  /* 0x0000000000017941 */ /* 0x000fea0003800000 */
.L_x_125:
        /* <DEDUP_REMOVED lines=10> */
.L_x_128:
[----:B------:R-:W-:Y:S05]  /*4870*/  BSYNC B1 ;  /* 0x0000000000017941 */ /* 0x000fea0003800000 */
.L_x_127:
        /* <DEDUP_REMOVED lines=9> */
.L_x_130:
[----:B------:R-:W-:Y:S05]  /*4910*/  BSYNC B1 ;  /* 0x0000000000017941 */ /* 0x000fea0003800000 */
.L_x_129:
        /* <DEDUP_REMOVED lines=9> */
.L_x_132:
[----:B------:R-:W-:Y:S05]  /*49b0*/  BSYNC B1 ;  /* 0x0000000000017941 */ /* 0x000fea0003800000 */
.L_x_131:
        /* <DEDUP_REMOVED lines=10> */
.L_x_134:
[----:B------:R-:W-:Y:S05]  /*4a60*/  BSYNC B1 ;  /* 0x0000000000017941 */ /* 0x000fea0003800000 */
.L_x_133:
        /* <DEDUP_REMOVED lines=10> */
.L_x_136:
[----:B------:R-:W-:Y:S05]  /*4b10*/  BSYNC B1 ;  /* 0x0000000000017941 */ /* 0x000fea0003800000 */
.L_x_135:
        /* <DEDUP_REMOVED lines=9> */
.L_x_138:
[----:B------:R-:W-:Y:S05]  /*4bb0*/  BSYNC B1 ;  /* 0x0000000000017941 */ /* 0x000fea0003800000 */
.L_x_137:
        /* <DEDUP_REMOVED lines=9> */
.L_x_140:
[----:B------:R-:W-:Y:S05]  /*4c50*/  BSYNC B1 ;  /* 0x0000000000017941 */ /* 0x000fea0003800000 */
.L_x_139:
        /* <DEDUP_REMOVED lines=10> */
.L_x_142:
[----:B------:R-:W-:Y:S05]  /*4d00*/  BSYNC B1 ;  /* 0x0000000000017941 */ /* 0x000fea0003800000 */
.L_x_141:
        /* <DEDUP_REMOVED lines=10> */
.L_x_144:
[----:B------:R-:W-:Y:S05]  /*4db0*/  BSYNC B1 ;  /* 0x0000000000017941 */ /* 0x000fea0003800000 */
.L_x_143:
        /* <DEDUP_REMOVED lines=9> */
.L_x_146:
[----:B------:R-:W-:Y:S05]  /*4e50*/  BSYNC B1 ;  /* 0x0000000000017941 */ /* 0x000fea0003800000 */
.L_x_145:
        /* <DEDUP_REMOVED lines=9> */
.L_x_148:
[----:B------:R-:W-:Y:S05]  /*4ef0*/  BSYNC B1 ;  /* 0x0000000000017941 */ /* 0x000fea0003800000 */
.L_x_147:
        /* <DEDUP_REMOVED lines=10> */
.L_x_150:
[----:B------:R-:W-:Y:S05]  /*4fa0*/  BSYNC B1 ;  /* 0x0000000000017941 */ /* 0x000fea0003800000 */
.L_x_149:
        /* <DEDUP_REMOVED lines=10> */
.L_x_152:
[----:B------:R-:W-:Y:S05]  /*5050*/  BSYNC B1 ;  /* 0x0000000000017941 */ /* 0x000fea0003800000 */
.L_x_151:
[----:B01---5:R-:W-:Y:S01]  /*5060*/  LOP3.LUT R2, R15, 0xffffe000, RZ, 0xc0, !PT ;  /* 0xffffe0000f027812 */ /* 0x023fe200078ec0ff */
        /* <DEDUP_REMOVED lines=8> */
.L_x_154:
[----:B------:R-:W-:Y:S05]  /*50f0*/  BSYNC B1 ;  /* 0x0000000000017941 */ /* 0x000fea0003800000 */
.L_x_153:
[----:B-----5:R-:W-:Y:S01]  /*5100*/  LOP3.LUT R2, R15, 0xffffe000, RZ, 0xc0, !PT ;  /* 0xffffe0000f027812 */ /* 0x020fe200078ec0ff */
[----:B------:R-:W-:Y:S01]  /*5110*/  BSSY B1, `(.L_x_155) ;  /* 0x000000a000017945 */ /* 0x000fe20003800000 */
[----:B------:R-:W-:-:S03]  /*5120*/  ISETP.GT.AND P1, PT, R0, 0x8, P1 ;  /* 0x000000080000780c */ /* 0x000fc60000f24270 */
[----:B------:R-:W-:Y:S01]  /*5130*/  FMUL R3, R2, R23 ;  /* 0x0000001702037220 */ /* 0x000fe20000400000 */
[----:B------:R-:W-:-:S03]  /*5140*/  @P0 IMAD.MOV.U32 R2, RZ, RZ, R8 ;  /* 0x000000ffff020224 */ /* 0x000fc600078e0008 */
[----:B0-----:R-:W-:Y:S01]  /*5150*/  FFMA R7, R86, R22, R3 ;  /* 0x0000001656077223 */ /* 0x001fe20000000003 */
[----:B------:R-:W-:-:S04]  /*5160*/  @P0 IMAD.MOV.U32 R3, RZ, RZ, R9 ;  /* 0x000000ffff030224 */ /* 0x000fc800078e0009 */
[----:B------:R-:W-:-:S05]  /*5170*/  F2FP.TF32.F32.PACK_B R7, R7 ;  /* 0x00000007ff07723e */ /* 0x000fca00024050ff */
[----:B------:R0:W-:Y:S01]  /*5180*/  @P0 STG.E desc[UR54][R2.64+0x1e0], R7 ;  /* 0x0001e00702000986 */ /* 0x0001e2000c101936 */
[----:B------:R-:W-:Y:S05]  /*5190*/  @!P1 BRA `(.L_x_156) ;  /* 0x0000000000049947 */ /* 0x000fea0003800000 */
[----:B------:R0:W5:Y:S02]  /*51a0*/  LDG.E.LTC128B R15, desc[UR54][R4.64+0x1e4] ;  /* 0x0001e436040f7981 */ /* 0x000164000c1e1920 */
.L_x_156:
[----:B------:R-:W-:Y:S05]  /*51b0*/  BSYNC B1 ;  /* 0x0000000000017941 */ /* 0x000fea0003800000 */
.L_x_155:
[----:B------:R-:W-:Y:S05]  /*51c0*/  @!P1 BRA `(.L_x_157) ;  /* 0x0000001000b09947 */ /* 0x000fea0003800000 */
[----:B-----5:R-:W-:-:S05]  /*51d0*/  LOP3.LUT R0, R15, 0xffffe000, RZ, 0xc0, !PT ;  /* 0xffffe0000f007812 */ /* 0x020fca00078ec0ff */
[----:B------:R-:W-:-:S04]  /*51e0*/  FMUL R0, R0, R23 ;  /* 0x0000001700007220 */ /* 0x000fc80000400000 */
[----:B------:R-:W-:-:S05]  /*51f0*/  FFMA R87, R87, R22, R0 ;  /* 0x0000001657577223 */ /* 0x000fca0000000000 */
[----:B------:R-:W-:-:S05]  /*5200*/  F2FP.TF32.F32.PACK_B R87, R87 ;  /* 0x00000057ff57723e */ /* 0x000fca00024050ff */
[----:B------:R0:W-:Y:S01]  /*5210*/  STG.E desc[UR54][R8.64+0x1e4], R87 ;  /* 0x0001e45708007986 */ /* 0x0001e2000c101936 */
[----:B------:R-:W-:Y:S05]  /*5220*/  BRA `(.L_x_157) ;  /* 0x0000001000987947 */ /* 0x000fea0003800000 */
.L_x_32:
[----:B------:R-:W-:Y:S01]  /*5230*/  ULDC.64 UR4, c[0x0][0x5c0] ;  /* 0x0001700000047ab9 */ /* 0x000fe20000000a00 */
[-C--:B------:R-:W-:Y:S01]  /*5240*/  FMUL R9, R24, R22.reuse ;  /* 0x0000001618097220 */ /* 0x080fe20000400000 */
[----:B------:R-:W-:Y:S01]  /*5250*/  LEA R2, P1, R20, UR4, 0x2 ;  /* 0x0000000414027c11 */ /* 0x000fe2000f8210ff */
[-C--:B------:R-:W-:Y:S01]  /*5260*/  FMUL R25, R25, R22.reuse ;  /* 0x0000001619197220 */ /* 0x080fe20000400000 */
[----:B------:R-:W-:Y:S01]  /*5270*/  ISETP.GT.AND P3, PT, R18, 0x1, PT ;  /* 0x000000011200780c */ /* 0x000fe20003f64270 */
[-C--:B------:R-:W-:Y:S01]  /*5280*/  FMUL R27, R27, R22.reuse ;  /* 0x000000161b1b7220 */ /* 0x080fe20000400000 */
[----:B------:R-:W-:Y:S01]  /*5290*/  F2FP.TF32.F32.PACK_B R9, R9 ;  /* 0x00000009ff09723e */ /* 0x000fe200024050ff */
[-C--:B------:R-:W-:Y:S01]  /*52a0*/  FMUL R29, R29, R22.reuse ;  /* 0x000000161d1d7220 */ /* 0x080fe20000400000 */
[----:B------:R-:W-:Y:S01]  /*52b0*/  LEA.HI.X R3, R20, UR5, R7, 0x2, P1 ;  /* 0x0000000514037c11 */ /* 0x000fe200088f1407 */
[-C--:B------:R-:W-:Y:S01]  /*52c0*/  FMUL R7, R26, R22.reuse ;  /* 0x000000161a077220 */ /* 0x080fe20000400000 */
[----:B------:R-:W-:Y:S01]  /*52d0*/  ISETP.GT.AND P1, PT, R0, RZ, P3 ;  /* 0x000000ff0000720c */ /* 0x000fe20001f24270 */
[-C--:B------:R-:W-:Y:S01]  /*52e0*/  FMUL R11, R30, R22.reuse ;  /* 0x000000161e0b7220 */ /* 0x080fe20000400000 */
[----:B------:R-:W-:Y:S01]  /*52f0*/  F2FP.TF32.F32.PACK_B R25, R25 ;  /* 0x00000019ff19723e */ /* 0x000fe200024050ff */
[----:B------:R0:W-:Y:S01]  /*5300*/  @P2 STG.E desc[UR54][R2.64], R9 ;  /* 0x0000000902002986 */ /* 0x0001e2000c101936 */
[----:B------:R-:W-:Y:S01]  /*5310*/  ISETP.GT.AND P2, PT, R0, 0x8, P0 ;  /* 0x000000080000780c */ /* 0x000fe20000744270 */
[-C--:B------:R-:W-:Y:S01]  /*5320*/  FMUL R31, R31, R22.reuse ;  /* 0x000000161f1f7220 */ /* 0x080fe20000400000 */
[----:B------:R-:W-:Y:S01]  /*5330*/  ISETP.GT.AND P0, PT, R18, 0x8, PT ;  /* 0x000000081200780c */ /* 0x000fe20003f04270 */
[-C--:B------:R-:W-:Y:S01]  /*5340*/  FMUL R33, R33, R22.reuse ;  /* 0x0000001621217220 */ /* 0x080fe20000400000 */
[----:B------:R-:W-:Y:S01]  /*5350*/  SHF.L.U64.HI R5, R93, 0x2, R92 ;  /* 0x000000025d057819 */ /* 0x000fe2000001025c */
[----:B------:R-:W-:Y:S01]  /*5360*/  FMUL R35, R35, R22 ;  /* 0x0000001623237220 */ /* 0x000fe20000400000 */
[----:B------:R-:W-:Y:S01]  /*5370*/  LEA R4, P4, R93, R2, 0x2 ;  /* 0x000000025d047211 */ /* 0x000fe200078810ff */
[-C--:B------:R-:W-:Y:S01]  /*5380*/  FMUL R37, R37, R22.reuse ;  /* 0x0000001625257220 */ /* 0x080fe20000400000 */
[C---:B------:R-:W-:Y:S01]  /*5390*/  ISETP.GT.AND P3, PT, R0.reuse, 0x8, P3 ;  /* 0x000000080000780c */ /* 0x040fe20001f64270 */
[----:B------:R-:W-:Y:S01]  /*53a0*/  @P1 STG.E desc[UR54][R2.64+0x4], R25 ;  /* 0x0000041902001986 */ /* 0x000fe2000c101936 */
[----:B------:R-:W-:Y:S01]  /*53b0*/  ISETP.GT.AND P5, PT, R0, RZ, P0 ;  /* 0x000000ff0000720c */ /* 0x000fe200007a4270 */
[----:B------:R-:W-:Y:S01]  /*53c0*/  IMAD.X R5, R5, 0x1, R3, P4 ;  /* 0x0000000105057824 */ /* 0x000fe200020e0603 */
[----:B------:R-:W-:Y:S01]  /*53d0*/  F2FP.TF32.F32.PACK_B R7, R7 ;  /* 0x00000007ff07723e */ /* 0x000fe200024050ff */
[-C--:B0-----:R-:W-:Y:S01]  /*53e0*/  FMUL R9, R28, R22.reuse ;  /* 0x000000161c097220 */ /* 0x081fe20000400000 */
[----:B------:R-:W-:Y:S01]  /*53f0*/  ISETP.GT.AND P1, PT, R18, 0x9, PT ;  /* 0x000000091200780c */ /* 0x000fe20003f24270 */
[-C--:B------:R-:W-:Y:S01]  /*5400*/  FMUL R39, R39, R22.reuse ;  /* 0x0000001627277220 */ /* 0x080fe20000400000 */
[----:B------:R-:W-:Y:S01]  /*5410*/  F2FP.TF32.F32.PACK_B R27, R27 ;  /* 0x0000001bff1b723e */ /* 0x000fe200024050ff */
[----:B------:R0:W-:Y:S01]  /*5420*/  @P2 STG.E desc[UR54][R4.64], R7 ;  /* 0x0000000704002986 */ /* 0x0001e2000c101936 */
[----:B------:R-:W-:Y:S01]  /*5430*/  F2FP.TF32.F32.PACK_B R9, R9 ;  /* 0x00000009ff09723e */ /* 0x000fe200024050ff */
[-C--:B------:R-:W-:Y:S01]  /*5440*/  FMUL R41, R41, R22.reuse ;  /* 0x0000001629297220 */ /* 0x080fe20000400000 */
[C---:B------:R-:W-:Y:S01]  /*5450*/  ISETP.GT.AND P4, PT, R0.reuse, RZ, P1 ;  /* 0x000000ff0000720c */ /* 0x040fe20000f84270 */
[----:B------:R-:W-:Y:S01]  /*5460*/  @P3 STG.E desc[UR54][R4.64+0x4], R27 ;  /* 0x0000041b04003986 */ /* 0x000fe2000c101936 */
[----:B------:R-:W-:Y:S01]  /*5470*/  ISETP.GT.AND P2, PT, R0, 0x8, P0 ;  /* 0x000000080000780c */ /* 0x000fe20000744270 */
[-C--:B------:R-:W-:Y:S01]  /*5480*/  FMUL R43, R43, R22.reuse ;  /* 0x000000162b2b7220 */ /* 0x080fe20000400000 */
[----:B------:R-:W-:Y:S01]  /*5490*/  ISETP.GT.AND P0, PT, R18, 0x10, PT ;  /* 0x000000101200780c */ /* 0x000fe20003f04270 */
[----:B------:R1:W-:Y:S01]  /*54a0*/  @P5 STG.E desc[UR54][R2.64+0x20], R9 ;  /* 0x0000200902005986 */ /* 0x0003e2000c101936 */
[C---:B------:R-:W-:Y:S01]  /*54b0*/  ISETP.GT.AND P3, PT, R0.reuse, 0x8, P1 ;  /* 0x000000080000780c */ /* 0x040fe20000f64270 */
[-C--:B------:R-:W-:Y:S01]  /*54c0*/  FMUL R45, R45, R22.reuse ;  /* 0x000000162d2d7220 */ /* 0x080fe20000400000 */
[----:B------:R-:W-:Y:S01]  /*54d0*/  ISETP.GT.AND P5, PT, R0, RZ, P0 ;  /* 0x000000ff0000720c */ /* 0x000fe200007a4270 */
[-C--:B0-----:R-:W-:Y:S01]  /*54e0*/  FMUL R7, R32, R22.reuse ;  /* 0x0000001620077220 */ /* 0x081fe20000400000 */
[----:B------:R-:W-:Y:S01]  /*54f0*/  F2FP.TF32.F32.PACK_B R29, R29 ;  /* 0x0000001dff1d723e */ /* 0x000fe200024050ff */
[-C--:B------:R-:W-:Y:S01]  /*5500*/  FMUL R47, R47, R22.reuse ;  /* 0x000000162f2f7220 */ /* 0x080fe20000400000 */
[----:B------:R-:W-:Y:S01]  /*5510*/  F2FP.TF32.F32.PACK_B R11, R11 ;  /* 0x0000000bff0b723e */ /* 0x000fe200024050ff */
[-C--:B------:R-:W-:Y:S01]  /*5520*/  FMUL R49, R49, R22.reuse ;  /* 0x0000001631317220 */ /* 0x080fe20000400000 */
[----:B------:R-:W-:Y:S01]  /*5530*/  ISETP.GT.AND P1, PT, R18, 0x11, PT ;  /* 0x000000111200780c */ /* 0x000fe20003f24270 */
[----:B------:R-:W-:Y:S01]  /*5540*/  @P4 STG.E desc[UR54][R2.64+0x24], R29 ;  /* 0x0000241d02004986 */ /* 0x000fe2000c101936 */
[----:B------:R-:W-:Y:S01]  /*5550*/  F2FP.TF32.F32.PACK_B R31, R31 ;  /* 0x0000001fff1f723e */ /* 0x000fe200024050ff */
[-C--:B-1----:R-:W-:Y:S01]  /*5560*/  FMUL R9, R34, R22.reuse ;  /* 0x0000001622097220 */ /* 0x082fe20000400000 */
[----:B------:R-:W-:Y:S01]  /*5570*/  F2FP.TF32.F32.PACK_B R7, R7 ;  /* 0x00000007ff07723e */ /* 0x000fe200024050ff */
[----:B------:R0:W-:Y:S01]  /*5580*/  @P2 STG.E desc[UR54][R4.64+0x20], R11 ;  /* 0x0000200b04002986 */ /* 0x0001e2000c101936 */
[C---:B------:R-:W-:Y:S01]  /*5590*/  ISETP.GT.AND P4, PT, R0.reuse, RZ, P1 ;  /* 0x000000ff0000720c */ /* 0x040fe20000f84270 */
[-C--:B------:R-:W-:Y:S01]  /*55a0*/  FMUL R51, R51, R22.reuse ;  /* 0x0000001633337220 */ /* 0x080fe20000400000 */
[----:B------:R-:W-:Y:S01]  /*55b0*/  ISETP.GT.AND P2, PT, R0, 0x8, P0 ;  /* 0x000000080000780c */ /* 0x000fe20000744270 */
[----:B------:R-:W-:Y:S01]  /*55c0*/  @P3 STG.E desc[UR54][R4.64+0x24], R31 ;  /* 0x0000241f04003986 */ /* 0x000fe2000c101936 */
[----:B------:R-:W-:Y:S01]  /*55d0*/  ISETP.GT.AND P0, PT, R18, 0x18, PT ;  /* 0x000000181200780c */ /* 0x000fe20003f04270 */
[-C--:B------:R-:W-:Y:S01]  /*55e0*/  FMUL R53, R53, R22.reuse ;  /* 0x0000001635357220 */ /* 0x080fe20000400000 */
[C---:B------:R-:W-:Y:S01]  /*55f0*/  ISETP.GT.AND P3, PT, R0.reuse, 0x8, P1 ;  /* 0x000000080000780c */ /* 0x040fe20000f64270 */
[----:B------:R1:W-:Y:S01]  /*5600*/  @P5 STG.E desc[UR54][R2.64+0x40], R7 ;  /* 0x0000400702005986 */ /* 0x0003e2000c101936 */
[----:B------:R-:W-:Y:S01]  /*5610*/  ISETP.GT.AND P5, PT, R0, RZ, P0 ;  /* 0x000000ff0000720c */ /* 0x000fe200007a4270 */
[-C--:B------:R-:W-:Y:S01]  /*5620*/  FMUL R55, R55, R22.reuse ;  /* 0x0000001637377220 */ /* 0x080fe20000400000 */
[----:B------:R-:W-:Y:S01]  /*5630*/  F2FP.TF32.F32.PACK_B R33, R33 ;  /* 0x00000021ff21723e */ /* 0x000fe200024050ff */
[-C--:B0-----:R-:W-:Y:S01]  /*5640*/  FMUL R11, R38, R22.reuse ;  /* 0x00000016260b7220 */ /* 0x081fe20000400000 */
[----:B------:R-:W-:Y:S01]  /*5650*/  F2FP.TF32.F32.PACK_B R9, R9 ;  /* 0x00000009ff09723e */ /* 0x000fe200024050ff */
[-C--:B------:R-:W-:Y:S01]  /*5660*/  FMUL R57, R57, R22.reuse ;  /* 0x0000001639397220 */ /* 0x080fe20000400000 */
[----:B------:R-:W-:Y:S01]  /*5670*/  ISETP.GT.AND P1, PT, R18, 0x19, PT ;  /* 0x000000191200780c */ /* 0x000fe20003f24270 */
[----:B------:R-:W-:Y:S01]  /*5680*/  @P4 STG.E desc[UR54][R2.64+0x44], R33 ;  /* 0x0000442102004986 */ /* 0x000fe2000c101936 */
[----:B------:R-:W-:Y:S01]  /*5690*/  F2FP.TF32.F32.PACK_B R35, R35 ;  /* 0x00000023ff23723e */ /* 0x000fe200024050ff */
[-C--:B------:R-:W-:Y:S01]  /*56a0*/  FMUL R59, R59, R22.reuse ;  /* 0x000000163b3b7220 */ /* 0x080fe20000400000 */
[----:B------:R-:W-:Y:S01]  /*56b0*/  ISETP.GT.AND P4, PT, R0, RZ, P1 ;  /* 0x000000ff0000720c */ /* 0x000fe20000f84270 */
[-C--:B-1----:R-:W-:Y:S01]  /*56c0*/  FMUL R7, R36, R22.reuse ;  /* 0x0000001624077220 */ /* 0x082fe20000400000 */
[----:B------:R0:W-:Y:S01]  /*56d0*/  @P2 STG.E desc[UR54][R4.64+0x40], R9 ;  /* 0x0000400904002986 */ /* 0x0001e2000c101936 */
[----:B------:R-:W-:Y:S01]  /*56e0*/  ISETP.GT.AND P2, PT, R0, 0x8, P0 ;  /* 0x000000080000780c */ /* 0x000fe20000744270 */
[-C--:B------:R-:W-:Y:S01]  /*56f0*/  FMUL R61, R61, R22.reuse ;  /* 0x000000163d3d7220 */ /* 0x080fe20000400000 */
[----:B------:R-:W-:Y:S01]  /*5700*/  ISETP.GT.AND P0, PT, R18, 0x20, PT ;  /* 0x000000201200780c */ /* 0x000fe20003f04270 */
[----:B------:R-:W-:Y:S01]  /*5710*/  @P3 STG.E desc[UR54][R4.64+0x44], R35 ;  /* 0x0000442304003986 */ /* 0x000fe2000c101936 */
[----:B------:R-:W-:Y:S01]  /*5720*/  F2FP.TF32.F32.PACK_B R7, R7 ;  /* 0x00000007ff07723e */ /* 0x000fe200024050ff */
[-C--:B------:R-:W-:Y:S01]  /*5730*/  FMUL R63, R63, R22.reuse ;  /* 0x000000163f3f7220 */ /* 0x080fe20000400000 */
[C---:B------:R-:W-:Y:S01]  /*5740*/  ISETP.GT.AND P3, PT, R0.reuse, 0x8, P1 ;  /* 0x000000080000780c */ /* 0x040fe20000f64270 */
[-C--:B------:R-:W-:Y:S01]  /*5750*/  FMUL R65, R65, R22.reuse ;  /* 0x0000001641417220 */ /* 0x080fe20000400000 */
[----:B------:R-:W-:Y:S01]  /*5760*/  F2FP.TF32.F32.PACK_B R37, R37 ;  /* 0x00000025ff25723e */ /* 0x000fe200024050ff */
[----:B------:R1:W-:Y:S01]  /*5770*/  @P5 STG.E desc[UR54][R2.64+0x60], R7 ;  /* 0x0000600702005986 */ /* 0x0003e2000c101936 */
[----:B------:R-:W-:Y:S01]  /*5780*/  ISETP.GT.AND P5, PT, R0, RZ, P0 ;  /* 0x000000ff0000720c */ /* 0x000fe200007a4270 */
[-C--:B0-----:R-:W-:Y:S01]  /*5790*/  FMUL R9, R42, R22.reuse ;  /* 0x000000162a097220 */ /* 0x081fe20000400000 */
[----:B------:R-:W-:Y:S01]  /*57a0*/  F2FP.TF32.F32.PACK_B R11, R11 ;  /* 0x0000000bff0b723e */ /* 0x000fe200024050ff */
[----:B------:R-:W-:Y:S01]  /*57b0*/  @P4 STG.E desc[UR54][R2.64+0x64], R37 ;  /* 0x0000642502004986 */ /* 0x000fe2000c101936 */
[----:B------:R-:W-:Y:S01]  /*57c0*/  ISETP.GT.AND P1, PT, R18, 0x21, PT ;  /* 0x000000211200780c */ /* 0x000fe20003f24270 */
[-C--:B------:R-:W-:Y:S01]  /*57d0*/  FMUL R67, R67, R22.reuse ;  /* 0x0000001643437220 */ /* 0x080fe20000400000 */
[----:B------:R-:W-:Y:S01]  /*57e0*/  F2FP.TF32.F32.PACK_B R39, R39 ;  /* 0x00000027ff27723e */ /* 0x000fe200024050ff */
[----:B------:R0:W-:Y:S01]  /*57f0*/  @P2 STG.E desc[UR54][R4.64+0x60], R11 ;  /* 0x0000600b04002986 */ /* 0x0001e2000c101936 */
[C---:B------:R-:W-:Y:S01]  /*5800*/  ISETP.GT.AND P4, PT, R0.reuse, RZ, P1 ;  /* 0x000000ff0000720c */ /* 0x040fe20000f84270 */
[-C--:B------:R-:W-:Y:S01]  /*5810*/  FMUL R69, R69, R22.reuse ;  /* 0x0000001645457220 */ /* 0x080fe20000400000 */
[----:B------:R-:W-:Y:S01]  /*5820*/  ISETP.GT.AND P2, PT, R0, 0x8, P0 ;  /* 0x000000080000780c */ /* 0x000fe20000744270 */
[-C--:B-1----:R-:W-:Y:S01]  /*5830*/  FMUL R7, R40, R22.reuse ;  /* 0x0000001628077220 */ /* 0x082fe20000400000 */
[----:B------:R-:W-:Y:S01]  /*5840*/  ISETP.GT.AND P0, PT, R18, 0x28, PT ;  /* 0x000000281200780c */ /* 0x000fe20003f04270 */
[----:B------:R-:W-:Y:S01]  /*5850*/  @P3 STG.E desc[UR54][R4.64+0x64], R39 ;  /* 0x0000642704003986 */ /* 0x000fe2000c101936 */
[----:B------:R-:W-:Y:S01]  /*5860*/  ISETP.GT.AND P3, PT, R0, 0x8, P1 ;  /* 0x000000080000780c */ /* 0x000fe20000f64270 */
[-C--:B------:R-:W-:Y:S01]  /*5870*/  FMUL R71, R71, R22.reuse ;  /* 0x0000001647477220 */ /* 0x080fe20000400000 */
[----:B------:R-:W-:Y:S01]  /*5880*/  F2FP.TF32.F32.PACK_B R7, R7 ;  /* 0x00000007ff07723e */ /* 0x000fe200024050ff */
[-C--:B------:R-:W-:Y:S01]  /*5890*/  FMUL R73, R73, R22.reuse ;  /* 0x0000001649497220 */ /* 0x080fe20000400000 */
[----:B------:R-:W-:Y:S01]  /*58a0*/  F2FP.TF32.F32.PACK_B R41, R41 ;  /* 0x00000029ff29723e */ /* 0x000fe200024050ff */
[-C--:B0-----:R-:W-:Y:S01]  /*58b0*/  FMUL R11, R46, R22.reuse ;  /* 0x000000162e0b7220 */ /* 0x081fe20000400000 */
[----:B------:R-:W-:Y:S01]  /*58c0*/  F2FP.TF32.F32.PACK_B R9, R9 ;  /* 0x00000009ff09723e */ /* 0x000fe200024050ff */
[----:B------:R0:W-:Y:S01]  /*58d0*/  @P5 STG.E desc[UR54][R2.64+0x80], R7 ;  /* 0x0000800702005986 */ /* 0x0001e2000c101936 */
[----:B------:R-:W-:Y:S01]  /*58e0*/  ISETP.GT.AND P5, PT, R0, RZ, P0 ;  /* 0x000000ff0000720c */ /* 0x000fe200007a4270 */
[-C--:B------:R-:W-:Y:S01]  /*58f0*/  FMUL R75, R75, R22.reuse ;  /* 0x000000164b4b7220 */ /* 0x080fe20000400000 */
[----:B------:R-:W-:Y:S01]  /*5900*/  ISETP.GT.AND P1, PT, R18, 0x29, PT ;  /* 0x000000291200780c */ /* 0x000fe20003f24270 */
[----:B------:R-:W-:Y:S01]  /*5910*/  @P4 STG.E desc[UR54][R2.64+0x84], R41 ;  /* 0x0000842902004986 */ /* 0x000fe2000c101936 */
[----:B------:R-:W-:Y:S01]  /*5920*/  F2FP.TF32.F32.PACK_B R43, R43 ;  /* 0x0000002bff2b723e */ /* 0x000fe200024050ff */
[-C--:B------:R-:W-:Y:S01]  /*5930*/  FMUL R77, R77, R22.reuse ;  /* 0x000000164d4d7220 */ /* 0x080fe20000400000 */
[C---:B------:R-:W-:Y:S01]  /*5940*/  ISETP.GT.AND P4, PT, R0.reuse, RZ, P1 ;  /* 0x000000ff0000720c */ /* 0x040fe20000f84270 */
[----:B------:R1:W-:Y:S01]  /*5950*/  @P2 STG.E desc[UR54][R4.64+0x80], R9 ;  /* 0x0000800904002986 */ /* 0x0003e2000c101936 */
[----:B------:R-:W-:Y:S01]  /*5960*/  ISETP.GT.AND P2, PT, R0, 0x8, P0 ;  /* 0x000000080000780c */ /* 0x000fe20000744270 */
[-C--:B------:R-:W-:Y:S01]  /*5970*/  FMUL R79, R79, R22.reuse ;  /* 0x000000164f4f7220 */ /* 0x080fe20000400000 */
[----:B------:R-:W-:Y:S01]  /*5980*/  ISETP.GT.AND P0, PT, R18, 0x30, PT ;  /* 0x000000301200780c */ /* 0x000fe20003f04270 */
[-C--:B0-----:R-:W-:Y:S01]  /*5990*/  FMUL R7, R44, R22.reuse ;  /* 0x000000162c077220 */ /* 0x081fe20000400000 */
[----:B------:R-:W-:Y:S01]  /*59a0*/  @P3 STG.E desc[UR54][R4.64+0x84], R43 ;  /* 0x0000842b04003986 */ /* 0x000fe2000c101936 */
[----:B------:R-:W-:Y:S01]  /*59b0*/  ISETP.GT.AND P3, PT, R0, 0x8, P1 ;  /* 0x000000080000780c */ /* 0x000fe20000f64270 */
[-C--:B------:R-:W-:Y:S01]  /*59c0*/  FMUL R81, R81, R22.reuse ;  /* 0x0000001651517220 */ /* 0x080fe20000400000 */
[----:B------:R-:W-:Y:S01]  /*59d0*/  F2FP.TF32.F32.PACK_B R45, R45 ;  /* 0x0000002dff2d723e */ /* 0x000fe200024050ff */
[-C--:B------:R-:W-:Y:S01]  /*59e0*/  FMUL R83, R83, R22.reuse ;  /* 0x0000001653537220 */ /* 0x080fe20000400000 */
[----:B------:R-:W-:Y:S01]  /*59f0*/  F2FP.TF32.F32.PACK_B R7, R7 ;  /* 0x00000007ff07723e */ /* 0x000fe200024050ff */
[-C--:B------:R-:W-:Y:S01]  /*5a00*/  FMUL R13, R84, R22.reuse ;  /* 0x00000016540d7220 */ /* 0x080fe20000400000 */
[----:B------:R-:W-:Y:S01]  /*5a10*/  F2FP.TF32.F32.PACK_B R11, R11 ;  /* 0x0000000bff0b723e */ /* 0x000fe200024050ff */
[-C--:B-1----:R-:W-:Y:S01]  /*5a20*/  FMUL R9, R50, R22.reuse ;  /* 0x0000001632097220 */ /* 0x082fe20000400000 */
[----:B------:R-:W-:Y:S01]  /*5a30*/  ISETP.GT.AND P1, PT, R18, 0x31, PT ;  /* 0x000000311200780c */ /* 0x000fe20003f24270 */
[----:B------:R0:W-:Y:S01]  /*5a40*/  @P5 STG.E desc[UR54][R2.64+0xa0], R7 ;  /* 0x0000a00702005986 */ /* 0x0001e2000c101936 */
[C---:B------:R-:W-:Y:S01]  /*5a50*/  ISETP.GT.AND P5, PT, R0.reuse, RZ, P0 ;  /* 0x000000ff0000720c */ /* 0x040fe200007a4270 */
[-C--:B------:R-:W-:Y:S01]  /*5a60*/  FMUL R85, R85, R22.reuse ;  /* 0x0000001655557220 */ /* 0x080fe20000400000 */
[----:B------:R-:W-:Y:S01]  /*5a70*/  F2FP.TF32.F32.PACK_B R47, R47 ;  /* 0x0000002fff2f723e */ /* 0x000fe200024050ff */
[----:B------:R-:W-:Y:S01]  /*5a80*/  @P4 STG.E desc[UR54][R2.64+0xa4], R45 ;  /* 0x0000a42d02004986 */ /* 0x000fe2000c101936 */
[----:B------:R-:W-:Y:S01]  /*5a90*/  ISETP.GT.AND P4, PT, R0, RZ, P1 ;  /* 0x000000ff0000720c */ /* 0x000fe20000f84270 */
[-C--:B------:R-:W-:Y:S01]  /*5aa0*/  FMUL R15, R86, R22.reuse ;  /* 0x00000016560f7220 */ /* 0x080fe20000400000 */
[----:B------:R-:W-:Y:S01]  /*5ab0*/  F2FP.TF32.F32.PACK_B R49, R49 ;  /* 0x00000031ff31723e */ /* 0x000fe200024050ff */
[----:B------:R1:W-:Y:S01]  /*5ac0*/  @P2 STG.E desc[UR54][R4.64+0xa0], R11 ;  /* 0x0000a00b04002986 */ /* 0x0003e2000c101936 */
[----:B------:R-:W-:Y:S01]  /*5ad0*/  ISETP.GT.AND P2, PT, R0, 0x8, P0 ;  /* 0x000000080000780c */ /* 0x000fe20000744270 */
[-C--:B------:R-:W-:Y:S01]  /*5ae0*/  FMUL R87, R87, R22.reuse ;  /* 0x0000001657577220 */ /* 0x080fe20000400000 */
[----:B------:R-:W-:Y:S01]  /*5af0*/  ISETP.GT.AND P0, PT, R18, 0x38, PT ;  /* 0x000000381200780c */ /* 0x000fe20003f04270 */
[----:B0-----:R-:W-:Y:S01]  /*5b00*/  FMUL R7, R48, R22 ;  /* 0x0000001630077220 */ /* 0x001fe20000400000 */
[----:B------:R-:W-:Y:S01]  /*5b10*/  @P3 STG.E desc[UR54][R4.64+0xa4], R47 ;  /* 0x0000a42f04003986 */ /* 0x000fe2000c101936 */
[----:B------:R-:W-:-:S02]  /*5b20*/  ISETP.GT.AND P3, PT, R0, 0x8, P1 ;  /* 0x000000080000780c */ /* 0x000fc40000f64270 */
[----:B------:R-:W-:Y:S02]  /*5b30*/  F2FP.TF32.F32.PACK_B R9, R9 ;  /* 0x00000009ff09723e */ /* 0x000fe400024050ff */
[----:B------:R-:W-:Y:S02]  /*5b40*/  F2FP.TF32.F32.PACK_B R7, R7 ;  /* 0x00000007ff07723e */ /* 0x000fe400024050ff */
[----:B------:R-:W-:Y:S01]  /*5b50*/  ISETP.GT.AND P1, PT, R18, 0x39, PT ;  /* 0x000000391200780c */ /* 0x000fe20003f24270 */
[----:B-1----:R-:W-:Y:S01]  /*5b60*/  FMUL R11, R54, R22 ;  /* 0x00000016360b7220 */ /* 0x002fe20000400000 */
[----:B------:R-:W-:Y:S01]  /*5b70*/  F2FP.TF32.F32.PACK_B R51, R51 ;  /* 0x00000033ff33723e */ /* 0x000fe200024050ff */
[----:B------:R0:W-:Y:S01]  /*5b80*/  @P5 STG.E desc[UR54][R2.64+0xc0], R7 ;  /* 0x0000c00702005986 */ /* 0x0001e2000c101936 */
[C---:B------:R-:W-:Y:S02]  /*5b90*/  ISETP.GT.AND P5, PT, R0.reuse, RZ, P0 ;  /* 0x000000ff0000720c */ /* 0x040fe400007a4270 */
[----:B------:R-:W-:Y:S01]  /*5ba0*/  F2FP.TF32.F32.PACK_B R53, R53 ;  /* 0x00000035ff35723e */ /* 0x000fe200024050ff */
[----:B------:R-:W-:Y:S01]  /*5bb0*/  @P4 STG.E desc[UR54][R2.64+0xc4], R49 ;  /* 0x0000c43102004986 */ /* 0x000fe2000c101936 */
[----:B------:R-:W-:-:S02]  /*5bc0*/  ISETP.GT.AND P4, PT, R0, RZ, P1 ;  /* 0x000000ff0000720c */ /* 0x000fc40000f84270 */
[----:B------:R-:W-:Y:S01]  /*5bd0*/  F2FP.TF32.F32.PACK_B R11, R11 ;  /* 0x0000000bff0b723e */ /* 0x000fe200024050ff */
[----:B------:R1:W-:Y:S01]  /*5be0*/  @P2 STG.E desc[UR54][R4.64+0xc0], R9 ;  /* 0x0000c00904002986 */ /* 0x0003e2000c101936 */
[----:B------:R-:W-:Y:S02]  /*5bf0*/  ISETP.GT.AND P2, PT, R0, 0x8, P0 ;  /* 0x000000080000780c */ /* 0x000fe40000744270 */
[----:B------:R-:W-:Y:S01]  /*5c00*/  ISETP.GT.AND P0, PT, R18, 0x40, PT ;  /* 0x000000401200780c */ /* 0x000fe20003f04270 */
[----:B0-----:R-:W-:Y:S01]  /*5c10*/  FMUL R7, R52, R22 ;  /* 0x0000001634077220 */ /* 0x001fe20000400000 */
[----:B------:R-:W-:Y:S01]  /*5c20*/  @P3 STG.E desc[UR54][R4.64+0xc4], R51 ;  /* 0x0000c43304003986 */ /* 0x000fe2000c101936 */
[----:B------:R-:W-:Y:S02]  /*5c30*/  ISETP.GT.AND P3, PT, R0, 0x8, P1 ;  /* 0x000000080000780c */ /* 0x000fe40000f64270 */
[----:B------:R-:W-:Y:S02]  /*5c40*/  ISETP.GT.AND P1, PT, R18, 0x41, PT ;  /* 0x000000411200780c */ /* 0x000fe40003f24270 */
[----:B------:R-:W-:-:S02]  /*5c50*/  F2FP.TF32.F32.PACK_B R7, R7 ;  /* 0x00000007ff07723e */ /* 0x000fc400024050ff */
[----:B------:R-:W-:Y:S01]  /*5c60*/  F2FP.TF32.F32.PACK_B R55, R55 ;  /* 0x00000037ff37723e */ /* 0x000fe200024050ff */
[----:B-1----:R-:W-:Y:S01]  /*5c70*/  FMUL R9, R58, R22 ;  /* 0x000000163a097220 */ /* 0x002fe20000400000 */
[----:B------:R-:W-:Y:S01]  /*5c80*/  F2FP.TF32.F32.PACK_B R57, R57 ;  /* 0x00000039ff39723e */ /* 0x000fe200024050ff */
[----:B------:R0:W-:Y:S01]  /*5c90*/  @P5 STG.E desc[UR54][R2.64+0xe0], R7 ;  /* 0x0000e00702005986 */ /* 0x0001e2000c101936 */
[C---:B------:R-:W-:Y:S02]  /*5ca0*/  ISETP.GT.AND P5, PT, R0.reuse, RZ, P0 ;  /* 0x000000ff0000720c */ /* 0x040fe400007a4270 */
[----:B------:R-:W-:Y:S01]  /*5cb0*/  F2FP.TF32.F32.PACK_B R9, R9 ;  /* 0x00000009ff09723e */ /* 0x000fe200024050ff */
[----:B------:R-:W-:Y:S01]  /*5cc0*/  @P4 STG.E desc[UR54][R2.64+0xe4], R53 ;  /* 0x0000e43502004986 */ /* 0x000fe2000c101936 */
[C---:B------:R-:W-:Y:S02]  /*5cd0*/  ISETP.GT.AND P4, PT, R0.reuse, RZ, P1 ;  /* 0x000000ff0000720c */ /* 0x040fe40000f84270 */
[----:B------:R-:W-:Y:S01]  /*5ce0*/  F2FP.TF32.F32.PACK_B R59, R59 ;  /* 0x0000003bff3b723e */ /* 0x000fe200024050ff */
[----:B------:R1:W-:Y:S01]  /*5cf0*/  @P2 STG.E desc[UR54][R4.64+0xe0], R11 ;  /* 0x0000e00b04002986 */ /* 0x0003e2000c101936 */
[----:B------:R-:W-:-:S02]  /*5d00*/  ISETP.GT.AND P2, PT, R0, 0x8, P0 ;  /* 0x000000080000780c */ /* 0x000fc40000744270 */
[----:B------:R-:W-:Y:S01]  /*5d10*/  ISETP.GT.AND P0, PT, R18, 0x48, PT ;  /* 0x000000481200780c */ /* 0x000fe20003f04270 */
[-C--:B0-----:R-:W-:Y:S01]  /*5d20*/  FMUL R7, R56, R22.reuse ;  /* 0x0000001638077220 */ /* 0x081fe20000400000 */
[----:B------:R-:W-:Y:S01]  /*5d30*/  @P3 STG.E desc[UR54][R4.64+0xe4], R55 ;  /* 0x0000e43704003986 */ /* 0x000fe2000c101936 */
[----:B------:R-:W-:Y:S02]  /*5d40*/  ISETP.GT.AND P3, PT, R0, 0x8, P1 ;  /* 0x000000080000780c */ /* 0x000fe40000f64270 */
[----:B------:R-:W-:Y:S02]  /*5d50*/  ISETP.GT.AND P1, PT, R18, 0x49, PT ;  /* 0x000000491200780c */ /* 0x000fe40003f24270 */
[----:B------:R-:W-:Y:S01]  /*5d60*/  F2FP.TF32.F32.PACK_B R7, R7 ;  /* 0x00000007ff07723e */ /* 0x000fe200024050ff */
[----:B-1----:R-:W-:Y:S01]  /*5d70*/  FMUL R11, R62, R22 ;  /* 0x000000163e0b7220 */ /* 0x002fe20000400000 */
[----:B------:R-:W-:-:S03]  /*5d80*/  F2FP.TF32.F32.PACK_B R61, R61 ;  /* 0x0000003dff3d723e */ /* 0x000fc600024050ff */
[----:B------:R0:W-:Y:S01]  /*5d90*/  @P5 STG.E desc[UR54][R2.64+0x100], R7 ;  /* 0x0001000702005986 */ /* 0x0001e2000c101936 */
[C---:B------:R-:W-:Y:S02]  /*5da0*/  ISETP.GT.AND P5, PT, R0.reuse, RZ, P0 ;  /* 0x000000ff0000720c */ /* 0x040fe400007a4270 */
[----:B------:R-:W-:Y:S01]  /*5db0*/  F2FP.TF32.F32.PACK_B R11, R11 ;  /* 0x0000000bff0b723e */ /* 0x000fe200024050ff */
[----:B------:R-:W-:Y:S01]  /*5dc0*/  @P4 STG.E desc[UR54][R2.64+0x104], R57 ;  /* 0x0001043902004986 */ /* 0x000fe2000c101936 */
[C---:B------:R-:W-:Y:S02]  /*5dd0*/  ISETP.GT.AND P4, PT, R0.reuse, RZ, P1 ;  /* 0x000000ff0000720c */ /* 0x040fe40000f84270 */
[----:B------:R-:W-:Y:S01]  /*5de0*/  F2FP.TF32.F32.PACK_B R63, R63 ;  /* 0x0000003fff3f723e */ /* 0x000fe200024050ff */
[----:B------:R1:W-:Y:S01]  /*5df0*/  @P2 STG.E desc[UR54][R4.64+0x100], R9 ;  /* 0x0001000904002986 */ /* 0x0003e2000c101936 */
[----:B------:R-:W-:Y:S02]  /*5e00*/  ISETP.GT.AND P2, PT, R0, 0x8, P0 ;  /* 0x000000080000780c */ /* 0x000fe40000744270 */
[----:B------:R-:W-:Y:S01]  /*5e10*/  ISETP.GT.AND P0, PT, R18, 0x50, PT ;  /* 0x000000501200780c */ /* 0x000fe20003f04270 */
[----:B0-----:R-:W-:Y:S01]  /*5e20*/  FMUL R7, R60, R22 ;  /* 0x000000163c077220 */ /* 0x001fe20000400000 */
[----:B------:R-:W-:Y:S01]  /*5e30*/  @P3 STG.E desc[UR54][R4.64+0x104], R59 ;  /* 0x0001043b04003986 */ /* 0x000fe2000c101936 */
[----:B------:R-:W-:-:S02]  /*5e40*/  ISETP.GT.AND P3, PT, R0, 0x8, P1 ;  /* 0x000000080000780c */ /* 0x000fc40000f64270 */
        /* <DEDUP_REMOVED lines=38> */
[----:B------:R-:W-:Y:S01]  /*60b0*/  ISETP.GT.AND P0, PT, R0, 0x8, P0 ;  /* 0x000000080000780c */ /* 0x000fe20000704270 */
[----:B------:R-:W-:Y:S01]  /*60c0*/  @P4 STG.E desc[UR54][R2.64+0x164], R69 ;  /* 0x0001644502004986 */ /* 0x000fe2000c101936 */
[----:B------:R-:W-:Y:S02]  /*60d0*/  ISETP.GT.AND P4, PT, R18, 0x69, PT ;  /* 0x000000691200780c */ /* 0x000fe40003f84270 */
[----:B------:R-:W-:Y:S01]  /*60e0*/  F2FP.TF32.F32.PACK_B R9, R9 ;  /* 0x00000009ff09723e */ /* 0x000fe200024050ff */
[----:B------:R1:W-:Y:S01]  /*60f0*/  @P2 STG.E desc[UR54][R4.64+0x160], R11 ;  /* 0x0001600b04002986 */ /* 0x0003e2000c101936 */
[C---:B------:R-:W-:Y:S02]  /*6100*/  ISETP.GT.AND P2, PT, R0.reuse, RZ, P1 ;  /* 0x000000ff0000720c */ /* 0x040fe40000f44270 */
[----:B------:R-:W-:Y:S01]  /*6110*/  ISETP.GT.AND P1, PT, R0, 0x8, P1 ;  /* 0x000000080000780c */ /* 0x000fe20000f24270 */
[----:B0-----:R-:W-:Y:S01]  /*6120*/  FMUL R7, R72, R22 ;  /* 0x0000001648077220 */ /* 0x001fe20000400000 */
[----:B------:R-:W-:Y:S01]  /*6130*/  @P3 STG.E desc[UR54][R4.64+0x164], R71 ;  /* 0x0001644704003986 */ /* 0x000fe2000c101936 */
[----:B------:R-:W-:-:S02]  /*6140*/  ISETP.GT.AND P6, PT, R0, RZ, P4 ;  /* 0x000000ff0000720c */ /* 0x000fc400027c4270 */
[----:B------:R-:W-:Y:S02]  /*6150*/  F2FP.TF32.F32.PACK_B R75, R75 ;  /* 0x0000004bff4b723e */ /* 0x000fe400024050ff */
[----:B------:R-:W-:Y:S02]  /*6160*/  F2FP.TF32.F32.PACK_B R7, R7 ;  /* 0x00000007ff07723e */ /* 0x000fe400024050ff */
[----:B------:R-:W-:Y:S01]  /*6170*/  F2FP.TF32.F32.PACK_B R77, R77 ;  /* 0x0000004dff4d723e */ /* 0x000fe200024050ff */
[----:B-1----:R-:W-:Y:S01]  /*6180*/  FMUL R11, R82, R22 ;  /* 0x00000016520b7220 */ /* 0x002fe20000400000 */
[----:B------:R-:W-:Y:S01]  /*6190*/  ISETP.GT.AND P4, PT, R0, 0x8, P4 ;  /* 0x000000080000780c */ /* 0x000fe20002784270 */
[----:B------:R0:W-:Y:S01]  /*61a0*/  @P5 STG.E desc[UR54][R2.64+0x180], R7 ;  /* 0x0001800702005986 */ /* 0x0001e2000c101936 */
[----:B------:R-:W-:Y:S02]  /*61b0*/  ISETP.GT.AND P5, PT, R18, 0x68, PT ;  /* 0x000000681200780c */ /* 0x000fe40003fa4270 */
[----:B------:R-:W-:Y:S01]  /*61c0*/  F2FP.TF32.F32.PACK_B R79, R79 ;  /* 0x0000004fff4f723e */ /* 0x000fe200024050ff */
[----:B------:R-:W-:Y:S01]  /*61d0*/  @P2 STG.E desc[UR54][R2.64+0x184], R73 ;  /* 0x0001844902002986 */ /* 0x000fe2000c101936 */
[----:B------:R-:W-:-:S02]  /*61e0*/  ISETP.GT.AND P3, PT, R0, RZ, P5 ;  /* 0x000000ff0000720c */ /* 0x000fc40002f64270 */
[----:B------:R-:W-:Y:S01]  /*61f0*/  ISETP.GT.AND P5, PT, R0, 0x8, P5 ;  /* 0x000000080000780c */ /* 0x000fe20002fa4270 */
[----:B------:R1:W-:Y:S01]  /*6200*/  @P0 STG.E desc[UR54][R4.64+0x180], R9 ;  /* 0x0001800904000986 */ /* 0x0003e2000c101936 */
[C---:B------:R-:W-:Y:S02]  /*6210*/  ISETP.GT.AND P2, PT, R18.reuse, 0x71, PT ;  /* 0x000000711200780c */ /* 0x040fe40003f44270 */
[----:B------:R-:W-:Y:S01]  /*6220*/  ISETP.GT.AND P0, PT, R18, 0x79, PT ;  /* 0x000000791200780c */ /* 0x000fe20003f04270 */
[-C--:B0-----:R-:W-:Y:S01]  /*6230*/  FMUL R7, R76, R22.reuse ;  /* 0x000000164c077220 */ /* 0x081fe20000400000 */
[----:B------:R-:W-:Y:S01]  /*6240*/  @P1 STG.E desc[UR54][R4.64+0x184], R75 ;  /* 0x0001844b04001986 */ /* 0x000fe2000c101936 */
[----:B------:R-:W-:Y:S02]  /*6250*/  ISETP.GT.AND P1, PT, R18, 0x78, PT ;  /* 0x000000781200780c */ /* 0x000fe40003f24270 */
[----:B------:R-:W-:Y:S02]  /*6260*/  F2FP.TF32.F32.PACK_B R81, R81 ;  /* 0x00000051ff51723e */ /* 0x000fe400024050ff */
[----:B------:R-:W-:Y:S01]  /*6270*/  F2FP.TF32.F32.PACK_B R7, R7 ;  /* 0x00000007ff07723e */ /* 0x000fe200024050ff */
[----:B-1----:R-:W-:Y:S01]  /*6280*/  FMUL R9, R78, R22 ;  /* 0x000000164e097220 */ /* 0x002fe20000400000 */
[----:B------:R-:W-:-:S03]  /*6290*/  F2FP.TF32.F32.PACK_B R11, R11 ;  /* 0x0000000bff0b723e */ /* 0x000fc600024050ff */
[----:B------:R0:W-:Y:S01]  /*62a0*/  @P3 STG.E desc[UR54][R2.64+0x1a0], R7 ;  /* 0x0001a00702003986 */ /* 0x0001e2000c101936 */
[----:B------:R-:W-:Y:S02]  /*62b0*/  ISETP.GT.AND P3, PT, R18, 0x70, PT ;  /* 0x000000701200780c */ /* 0x000fe40003f64270 */
[----:B------:R-:W-:Y:S01]  /*62c0*/  F2FP.TF32.F32.PACK_B R9, R9 ;  /* 0x00000009ff09723e */ /* 0x000fe200024050ff */
[----:B------:R-:W-:Y:S01]  /*62d0*/  @P6 STG.E desc[UR54][R2.64+0x1a4], R77 ;  /* 0x0001a44d02006986 */ /* 0x000fe2000c101936 */
[C---:B------:R-:W-:Y:S02]  /*62e0*/  ISETP.GT.AND P6, PT, R0.reuse, RZ, P3 ;  /* 0x000000ff0000720c */ /* 0x040fe40001fc4270 */
[C---:B------:R-:W-:Y:S01]  /*62f0*/  ISETP.GT.AND P3, PT, R0.reuse, 0x8, P3 ;  /* 0x000000080000780c */ /* 0x040fe20001f64270 */
[----:B------:R-:W-:Y:S01]  /*6300*/  @P5 STG.E desc[UR54][R4.64+0x1a0], R9 ;  /* 0x0001a00904005986 */ /* 0x000fe2000c101936 */
[C---:B------:R-:W-:Y:S02]  /*6310*/  ISETP.GT.AND P5, PT, R0.reuse, RZ, P2 ;  /* 0x000000ff0000720c */ /* 0x040fe400017a4270 */
[----:B------:R-:W-:Y:S01]  /*6320*/  ISETP.GT.AND P2, PT, R0, 0x8, P2 ;  /* 0x000000080000780c */ /* 0x000fe20001744270 */
[----:B0-----:R-:W-:Y:S01]  /*6330*/  FMUL R7, R80, R22 ;  /* 0x0000001650077220 */ /* 0x001fe20000400000 */
[----:B------:R-:W-:Y:S01]  /*6340*/  @P4 STG.E desc[UR54][R4.64+0x1a4], R79 ;  /* 0x0001a44f04004986 */ /* 0x000fe2000c101936 */
[----:B------:R-:W-:-:S02]  /*6350*/  ISETP.GT.AND P4, PT, R0, RZ, P1 ;  /* 0x000000ff0000720c */ /* 0x000fc40000f84270 */
[C---:B------:R-:W-:Y:S02]  /*6360*/  ISETP.GT.AND P1, PT, R0.reuse, 0x8, P1 ;  /* 0x000000080000780c */ /* 0x040fe40000f24270 */
[----:B------:R-:W-:Y:S02]  /*6370*/  F2FP.TF32.F32.PACK_B R7, R7 ;  /* 0x00000007ff07723e */ /* 0x000fe400024050ff */
[----:B------:R-:W-:Y:S02]  /*6380*/  F2FP.TF32.F32.PACK_B R83, R83 ;  /* 0x00000053ff53723e */ /* 0x000fe400024050ff */
[----:B------:R-:W-:Y:S01]  /*6390*/  F2FP.TF32.F32.PACK_B R13, R13 ;  /* 0x0000000dff0d723e */ /* 0x000fe200024050ff */
[----:B------:R-:W-:Y:S01]  /*63a0*/  @P6 STG.E desc[UR54][R2.64+0x1c0], R7 ;  /* 0x0001c00702006986 */ /* 0x000fe2000c101936 */
[C---:B------:R-:W-:Y:S02]  /*63b0*/  ISETP.GT.AND P6, PT, R0.reuse, RZ, P0 ;  /* 0x000000ff0000720c */ /* 0x040fe400007c4270 */
[----:B------:R-:W-:Y:S01]  /*63c0*/  ISETP.GT.AND P0, PT, R0, 0x8, P0 ;  /* 0x000000080000780c */ /* 0x000fe20000704270 */
[----:B------:R-:W-:Y:S01]  /*63d0*/  @P5 STG.E desc[UR54][R2.64+0x1c4], R81 ;  /* 0x0001c45102005986 */ /* 0x000fe2000c101936 */
[----:B------:R-:W-:-:S02]  /*63e0*/  F2FP.TF32.F32.PACK_B R85, R85 ;  /* 0x00000055ff55723e */ /* 0x000fc400024050ff */
[----:B------:R-:W-:Y:S01]  /*63f0*/  F2FP.TF32.F32.PACK_B R15, R15 ;  /* 0x0000000fff0f723e */ /* 0x000fe200024050ff */
[----:B------:R-:W-:Y:S01]  /*6400*/  @P3 STG.E desc[UR54][R4.64+0x1c0], R11 ;  /* 0x0001c00b04003986 */ /* 0x000fe2000c101936 */
[----:B------:R-:W-:-:S03]  /*6410*/  F2FP.TF32.F32.PACK_B R87, R87 ;  /* 0x00000057ff57723e */ /* 0x000fc600024050ff */
[----:B------:R-:W-:Y:S04]  /*6420*/  @P2 STG.E desc[UR54][R4.64+0x1c4], R83 ;  /* 0x0001c45304002986 */ /* 0x000fe8000c101936 */
[----:B------:R-:W-:Y:S04]  /*6430*/  @P4 STG.E desc[UR54][R2.64+0x1e0], R13 ;  /* 0x0001e00d02004986 */ /* 0x000fe8000c101936 */
[----:B------:R0:W-:Y:S02]  /*6440*/  @P6 STG.E desc[UR54][R2.64+0x1e4], R85 ;  /* 0x0001e45502006986 */ /* 0x0001e4000c101936 */
[----:B0-----:R-:W-:-:S02]  /*6450*/  @P1 IMAD.MOV.U32 R2, RZ, RZ, R4 ;  /* 0x000000ffff021224 */ /* 0x001fc400078e0004 */
[----:B------:R-:W-:-:S05]  /*6460*/  @P1 IMAD.MOV.U32 R3, RZ, RZ, R5 ;  /* 0x000000ffff031224 */ /* 0x000fca00078e0005 */
[----:B------:R0:W-:Y:S04]  /*6470*/  @P1 STG.E desc[UR54][R2.64+0x1e0], R15 ;  /* 0x0001e00f02001986 */ /* 0x0001e8000c101936 */
[----:B------:R0:W-:Y:S02]  /*6480*/  @P0 STG.E desc[UR54][R4.64+0x1e4], R87 ;  /* 0x0001e45704000986 */ /* 0x0001e4000c101936 */
.L_x_157:
[----:B------:R-:W-:Y:S05]  /*6490*/  BSYNC B0 ;  /* 0x0000000000007941 */ /* 0x000fea0003800000 */
.L_x_31:
[----:B0-----:R-:W-:Y:S01]  /*64a0*/  IMAD.U32 R2, RZ, RZ, UR52 ;  /* 0x00000034ff027e24 */ /* 0x001fe2000f8e00ff */
[----:B------:R-:W-:Y:S01]  /*64b0*/  ULDC.64 UR4, c[0x0][0x650] ;  /* 0x0001940000047ab9 */ /* 0x000fe20000000a00 */
[----:B------:R-:W-:Y:S01]  /*64c0*/  IMAD.U32 R3, RZ, RZ, UR53 ;  /* 0x00000035ff037e24 */ /* 0x000fe2000f8e00ff */
[----:B------:R0:W-:Y:S01]  /*64d0*/  SYNCS.ARRIVE.TRANS64.A1T0 RZ, [R96+UR50], RZ ;  /* 0x000000ff60ff79a7 */ /* 0x0001e20008100032 */
[----:B------:R-:W-:Y:S01]  /*64e0*/  PRMT R0, RZ, 0x7610, R0 ;  /* 0x00007610ff007816 */ /* 0x000fe20000000000 */
[----:B------:R-:W-:Y:S01]  /*64f0*/  IMAD.MOV.U32 R18, RZ, RZ, -0x1 ;  /* 0xffffffffff127424 */ /* 0x000fe200078e00ff */
[----:B------:R-:W-:Y:S01]  /*6500*/  LEA R16, P0, R2, R16, 0x1 ;  /* 0x0000001002107211 */ /* 0x000fe200078008ff */
[----:B------:R-:W-:Y:S02]  /*6510*/  IMAD.MOV.U32 R2, RZ, RZ, -0x1 ;  /* 0xffffffffff027424 */ /* 0x000fe400078e00ff */
[----:B------:R-:W-:Y:S01]  /*6520*/  IMAD.MOV.U32 R19, RZ, RZ, -0x1 ;  /* 0xffffffffff137424 */ /* 0x000fe200078e00ff */
[----:B------:R-:W-:-:S02]  /*6530*/  IADD3.X R17, R17, UR41, RZ, P0, !PT ;  /* 0x0000002911117c10 */ /* 0x000fc400087fe4ff */
[----:B------:R-:W-:-:S04]  /*6540*/  ISETP.GE.U32.AND P0, PT, R16, UR4, PT ;  /* 0x0000000410007c0c */ /* 0x000fc8000bf06070 */
[----:B------:R-:W-:-:S13]  /*6550*/  ISETP.GE.U32.AND.EX P0, PT, R17, UR5, PT, P0 ;  /* 0x0000000511007c0c */ /* 0x000fda000bf06100 */
[----:B0-----:R-:W-:Y:S05]  /*6560*/  @P0 BRA `(.L_x_158) ;  /* 0x0000000400700947 */ /* 0x001fea0003800000 */
[----:B------:R-:W0:Y:S01]  /*6570*/  S2UR UR7, SR_CTAID.X ;  /* 0x00000000000779c3 */ /* 0x000e220000002500 */
[----:B------:R-:W-:Y:S01]  /*6580*/  ULDC.64 UR4, c[0x0][0x628] ;  /* 0x00018a0000047ab9 */ /* 0x000fe20000000a00 */
[----:B------:R-:W-:Y:S01]  /*6590*/  ULDC UR6, c[0x0][0x150] ;  /* 0x0000540000067ab9 */ /* 0x000fe20000000800 */
[----:B------:R-:W-:Y:S01]  /*65a0*/  ISETP.NE.U32.AND P0, PT, RZ, UR4, PT ;  /* 0x00000004ff007c0c */ /* 0x000fe2000bf05070 */
[----:B------:R-:W-:Y:S01]  /*65b0*/  ULDC UR15, c[0x0][0x630] ;  /* 0x00018c00000f7ab9 */ /* 0x000fe20000000800 */
[C---:B------:R-:W-:Y:S02]  /*65c0*/  R2UR UR17, R16.reuse ;  /* 0x00000000101172ca */ /* 0x040fe400000e0000 */
[----:B------:R-:W-:Y:S01]  /*65d0*/  ISETP.NE.AND.EX P0, PT, RZ, UR5, PT, P0 ;  /* 0x00000005ff007c0c */ /* 0x000fe2000bf05300 */
[----:B------:R-:W1:Y:S01]  /*65e0*/  S2UR UR16, SR_CTAID.Y ;  /* 0x00000000001079c3 */ /* 0x000e620000002600 */
[----:B------:R-:W-:Y:S02]  /*65f0*/  R2UR UR12, R16 ;  /* 0x00000000100c72ca */ /* 0x000fe400000e0000 */
[----:B------:R-:W-:-:S02]  /*6600*/  R2UR UR13, R17 ;  /* 0x00000000110d72ca */ /* 0x000fc400000e0000 */
[----:B0-----:R-:W-:-:S05]  /*6610*/  I2FP.F32.U32 R0, UR7 ;  /* 0x0000000700007c45 */ /* 0x001fca0008201000 */
[----:B------:R-:W-:Y:S01]  /*6620*/  FMUL R0, R0, UR6 ;  /* 0x0000000600007c20 */ /* 0x000fe20008400000 */
[----:B------:R-:W-:Y:S01]  /*6630*/  ULDC UR6, c[0x0][0x154] ;  /* 0x0000550000067ab9 */ /* 0x000fe20000000800 */
[----:B-1----:R-:W-:-:S04]  /*6640*/  I2FP.F32.U32 R2, UR16 ;  /* 0x0000001000027c45 */ /* 0x002fc80008201000 */
[----:B------:R-:W0:Y:S01]  /*6650*/  F2I.U32.TRUNC.NTZ R0, R0 ;  /* 0x0000000000007305 */ /* 0x000e22000020f000 */
[----:B------:R-:W-:Y:S01]  /*6660*/  FMUL R2, R2, UR6 ;  /* 0x0000000602027c20 */ /* 0x000fe20008400000 */
[----:B------:R-:W-:Y:S06]  /*6670*/  @!P0 BRA `(.L_x_159) ;  /* 0x0000000000308947 */ /* 0x000fec0003800000 */
        /* <DEDUP_REMOVED lines=12> */
.L_x_159:
[----:B------:R-:W-:Y:S01]  /*6740*/  USHF.R.U64 UR6, UR12, UR15, UR13 ;  /* 0x0000000f0c067299 */ /* 0x000fe2000800120d */
[----:B------:R-:W-:Y:S01]  /*6750*/  R2UR UR5, R17 ;  /* 0x00000000110572ca */ /* 0x000fe200000e0000 */
[----:B------:R-:W-:Y:S01]  /*6760*/  USHF.R.U32.HI UR4, URZ, UR15, UR13 ;  /* 0x0000000f3f047299 */ /* 0x000fe2000801160d */
[----:B------:R-:W1:Y:S01]  /*6770*/  F2I.U32.TRUNC.NTZ R2, R2 ;  /* 0x0000000200027305 */ /* 0x000e62000020f000 */
[----:B------:R-:W-:Y:S01]  /*6780*/  UIADD3 UR9, UP0, URZ, -UR6, URZ ;  /* 0x800000063f097290 */ /* 0x000fe2000ff1e03f */
[----:B------:R-:W-:Y:S01]  /*6790*/  ULDC.64 UR10, c[0x0][0x620] ;  /* 0x00018800000a7ab9 */ /* 0x000fe20000000a00 */
[----:B------:R-:W-:Y:S02]  /*67a0*/  ULDC UR14, c[0x0][0x608] ;  /* 0x00018200000e7ab9 */ /* 0x000fe40000000800 */
[----:B------:R-:W-:Y:S01]  /*67b0*/  UIADD3.X UR4, URZ, ~UR4, URZ, UP0, !UPT ;  /* 0x800000043f047290 */ /* 0x000fe200087fe43f */
[----:B------:R-:W-:Y:S01]  /*67c0*/  ULDC UR15, c[0x0][0x658] ;  /* 0x00019600000f7ab9 */ /* 0x000fe20000000800 */
[----:B------:R-:W-:-:S02]  /*67d0*/  ULDC UR12, c[0x0][0x144] ;  /* 0x00005100000c7ab9 */ /* 0x000fc40000000800 */
[----:B------:R-:W-:Y:S01]  /*67e0*/  UIMAD UR8, UR4, UR10, URZ ;  /* 0x0000000a040872a4 */ /* 0x000fe2000f8e023f */
[----:B------:R-:W-:Y:S02]  /*67f0*/  ULDC UR22, c[0x0][0x148] ;  /* 0x0000520000167ab9 */ /* 0x000fe40000000800 */
[----:B------:R-:W-:Y:S01]  /*6800*/  UMOV UR4, UR17 ;  /* 0x0000001100047c82 */ /* 0x000fe20008000000 */
[----:B------:R-:W-:Y:S02]  /*6810*/  UIMAD UR8, UR9, UR11, UR8 ;  /* 0x0000000b090872a4 */ /* 0x000fe4000f8e0208 */
[----:B------:R-:W-:Y:S01]  /*6820*/  UIMAD.WIDE.U32 UR4, UR9, UR10, UR4 ;  /* 0x0000000a090472a5 */ /* 0x000fe2000f8e0004 */
[----:B0-----:R-:W-:Y:S01]  /*6830*/  R2UR UR9, R0 ;  /* 0x00000000000972ca */ /* 0x001fe200000e0000 */
[----:B------:R-:W-:Y:S01]  /*6840*/  ULDC UR20, c[0x0][0x648] ;  /* 0x0001920000147ab9 */ /* 0x000fe20000000800 */
[----:B-1----:R-:W-:Y:S01]  /*6850*/  R2UR UR13, R2 ;  /* 0x00000000020d72ca */ /* 0x002fe200000e0000 */
[----:B------:R-:W-:Y:S01]  /*6860*/  UIADD3 UR8, UR5, UR8, URZ ;  /* 0x0000000805087290 */ /* 0x000fe2000fffe03f */
[----:B------:R-:W-:-:S02]  /*6870*/  ULDC UR21, c[0x0][0x638] ;  /* 0x00018e0000157ab9 */ /* 0x000fc40000000800 */
[----:B------:R-:W-:Y:S02]  /*6880*/  ULDC UR5, c[0x0][0x618] ;  /* 0x0001860000057ab9 */ /* 0x000fe40000000800 */
[----:B------:R-:W-:Y:S02]  /*6890*/  USHF.R.U64 UR10, UR4, UR5, UR8 ;  /* 0x00000005040a7299 */ /* 0x000fe40008001208 */
[----:B------:R-:W-:-:S03]  /*68a0*/  USHF.R.U32.HI UR8, URZ, UR5, UR8 ;  /* 0x000000053f087299 */ /* 0x000fc60008011608 */
[----:B------:R-:W-:Y:S01]  /*68b0*/  ULDC.64 UR4, c[0x0][0x640] ;  /* 0x0001900000047ab9 */ /* 0x000fe20000000a00 */
[----:B------:R-:W-:Y:S01]  /*68c0*/  USHF.R.U64 UR11, UR10, UR14, UR8 ;  /* 0x0000000e0a0b7299 */ /* 0x000fe20008001208 */
[----:B------:R-:W-:Y:S01]  /*68d0*/  ISETP.NE.U32.AND P0, PT, RZ, UR4, PT ;  /* 0x00000004ff007c0c */ /* 0x000fe2000bf05070 */
[----:B------:R-:W-:Y:S02]  /*68e0*/  USHF.R.U32.HI UR8, URZ, UR14, UR8 ;  /* 0x0000000e3f087299 */ /* 0x000fe40008011608 */
[----:B------:R-:W-:Y:S01]  /*68f0*/  UIADD3 UR9, -UR9, URZ, URZ ;  /* 0x0000003f09097290 */ /* 0x000fe2000fffe13f */
[----:B------:R-:W-:Y:S01]  /*6900*/  ISETP.NE.AND.EX P0, PT, RZ, UR5, PT, P0 ;  /* 0x00000005ff007c0c */ /* 0x000fe2000bf05300 */
[----:B------:R-:W-:Y:S02]  /*6910*/  USHF.R.U64 UR17, UR11, UR15, UR8 ;  /* 0x0000000f0b117299 */ /* 0x000fe40008001208 */
[----:B------:R-:W-:Y:S02]  /*6920*/  UIADD3 UR18, -UR13, URZ, URZ ;  /* 0x0000003f0d127290 */ /* 0x000fe4000fffe13f */
[----:B------:R-:W-:-:S02]  /*6930*/  USHF.R.U32.HI UR15, URZ, UR15, UR8 ;  /* 0x0000000f3f0f7299 */ /* 0x000fc40008011608 */
[----:B------:R-:W-:Y:S01]  /*6940*/  UIMAD UR19, UR12, UR9, UR7 ;  /* 0x000000090c1372a4 */ /* 0x000fe2000f8e0207 */
[----:B------:R-:W-:-:S05]  /*6950*/  UMOV UR14, UR17 ;  /* 0x00000011000e7c82 */ /* 0x000fca0008000000 */
[----:B------:R-:W-:Y:S06]  /*6960*/  @!P0 BRA `(.L_x_160) ;  /* 0x0000000000288947 */ /* 0x000fec0003800000 */
        /* <DEDUP_REMOVED lines=10> */
.L_x_160:
        /* <DEDUP_REMOVED lines=9> */
[----:B------:R-:W-:Y:S01]  /*6aa0*/  UIMAD UR5, UR7, UR21, UR17 ;  /* 0x00000015070572a4 */ /* 0x000fe2000f8e0211 */
[----:B------:R-:W-:Y:S02]  /*6ab0*/  ULDC UR8, c[0x0][0x600] ;  /* 0x0001800000087ab9 */ /* 0x000fe40000000800 */
[----:B------:R-:W-:Y:S01]  /*6ac0*/  ULDC UR7, c[0x0][0x610] ;  /* 0x0001840000077ab9 */ /* 0x000fe20000000800 */
[----:B------:R-:W-:Y:S02]  /*6ad0*/  UIMAD UR5, UR5, UR8, UR10 ;  /* 0x00000008050572a4 */ /* 0x000fe4000f8e020a */
[----:B------:R-:W-:-:S04]  /*6ae0*/  UIMAD UR4, UR4, UR7, UR19 ;  /* 0x00000007040472a4 */ /* 0x000fc8000f8e0213 */
[----:B------:R-:W-:Y:S02]  /*6af0*/  USEL UR7, UR5, UR4, !UP0 ;  /* 0x0000000405077287 */ /* 0x000fe4000c000000 */
[----:B------:R-:W-:-:S04]  /*6b00*/  USEL UR4, UR4, UR5, !UP0 ;  /* 0x0000000504047287 */ /* 0x000fc8000c000000 */
[----:B------:R-:W-:Y:S02]  /*6b10*/  IMAD.U32 R2, RZ, RZ, UR7 ;  /* 0x00000007ff027e24 */ /* 0x000fe4000f8e00ff */
[----:B------:R-:W-:-:S07]  /*6b20*/  IMAD.U32 R18, RZ, RZ, UR4 ;  /* 0x00000004ff127e24 */ /* 0x000fce000f8e00ff */
.L_x_158:
[----:B------:R-:W-:Y:S01]  /*6b30*/  UIADD3 UR45, UR36, UR45, URZ ;  /* 0x0000002d242d7290 */ /* 0x000fe2000fffe03f */
[----:B------:R-:W-:Y:S02]  /*6b40*/  LOP3.LUT P0, RZ, R0, 0xff, RZ, 0xc0, !PT ;  /* 0x000000ff00ff7812 */ /* 0x000fe4000780c0ff */
[----:B------:R-:W-:Y:S01]  /*6b50*/  LOP3.LUT R98, R98, 0x1, RZ, 0x3c, !PT ;  /* 0x0000000162627812 */ /* 0x000fe200078e3cff */
[----:B------:R-:W-:Y:S02]  /*6b60*/  USHF.R.U32.HI UR4, URZ, 0x2, UR45 ;  /* 0x000000023f047899 */ /* 0x000fe4000801162d */
[----:B------:R-:W-:Y:S02]  /*6b70*/  UISETP.GT.U32.AND UP0, UPT, UR45, 0x3, UPT ;  /* 0x000000032d00788c */ /* 0x000fe4000bf04070 */
[----:B------:R-:W-:Y:S02]  /*6b80*/  ULOP3.LUT UR4, UR4, 0x1, URZ, 0xc0, !UPT ;  /* 0x0000000104047892 */ /* 0x000fe4000f8ec03f */
[----:B------:R-:W-:-:S02]  /*6b90*/  UISETP.LT.U32.AND UP0, UPT, UR36, 0x4, UP0 ;  /* 0x000000042400788c */ /* 0x000fc40008701070 */
[----:B------:R-:W-:Y:S02]  /*6ba0*/  UISETP.NE.U32.AND UP1, UPT, UR4, 0x1, UPT ;  /* 0x000000010400788c */ /* 0x000fe4000bf25070 */
[----:B------:R-:W-:Y:S02]  /*6bb0*/  USEL UR5, URZ, 0x1, !UP0 ;  /* 0x000000013f057887 */ /* 0x000fe4000c000000 */
[----:B------:R-:W-:Y:S02]  /*6bc0*/  UISETP.GT.U32.AND UP1, UPT, UR36, 0x3, !UP1 ;  /* 0x000000032400788c */ /* 0x000fe4000cf24070 */
[----:B------:R-:W-:Y:S02]  /*6bd0*/  ULOP3.LUT UR45, UR45, 0x3, URZ, 0xc0, !UPT ;  /* 0x000000032d2d7892 */ /* 0x000fe4000f8ec03f */
[----:B------:R-:W-:-:S04]  /*6be0*/  USEL UR4, URZ, 0x1, !UP1 ;  /* 0x000000013f047887 */ /* 0x000fc8000c800000 */
[----:B------:R-:W-:Y:S01]  /*6bf0*/  ULOP3.LUT UR48, UR4, UR48, UR5, 0x96, !UPT ;  /* 0x0000003004307292 */ /* 0x000fe2000f8e9605 */
[----:B------:R-:W-:Y:S11]  /*6c00*/  @P0 BRA `(.L_x_161) ;  /* 0xffffffa800840947 */ /* 0x000ff6000383ffff */
[----:B------:R-:W-:Y:S05]  /*6c10*/  EXIT ;  /* 0x000000000000794d */ /* 0x000fea0003800000 */
.L_x_12:
[----:B------:R-:W-:-:S08]  /*6c20*/  ISETP.NE.AND P0, PT, RZ, UR8, PT ;  /* 0x00000008ff007c0c */ /* 0x000fd0000bf05270 */
[----:B-----5:R-:W0:-:S00]  /*6c30*/  USETMAXREG.DEALLOC.CTAPOOL 0x28 ;  /* 0x00000028000079c8 */ /* 0x020e0000080e0500 */
[----:B------:R-:W-:Y:S05]  /*6c40*/  @P0 EXIT ;  /* 0x000000000000094d */ /* 0x000fea0003800000 */
[----:B0-----:R-:W-:Y:S01]  /*6c50*/  LOP3.LUT P0, RZ, R0, 0xff, RZ, 0xc0, !PT ;  /* 0x000000ff00ff7812 */ /* 0x001fe2000780c0ff */
[----:B------:R-:W-:Y:S02]  /*6c60*/  IMAD.MOV.U32 R8, RZ, RZ, 0x1 ;  /* 0x00000001ff087424 */ /* 0x000fe400078e00ff */
[----:B------:R-:W-:-:S10]  /*6c70*/  IMAD.MOV.U32 R0, RZ, RZ, RZ ;  /* 0x000000ffff007224 */ /* 0x000fd400078e00ff */
[----:B------:R-:W-:Y:S05]  /*6c80*/  @!P0 BRA `(.L_x_162) ;  /* 0x0000000c00448947 */ /* 0x000fea0003800000 */
[----:B------:R-:W-:Y:S01]  /*6c90*/  LOP3.LUT P0, RZ, R4, 0x1f, RZ, 0xc0, !PT ;  /* 0x0000001f04ff7812 */ /* 0x000fe2000780c0ff */
[----:B------:R-:W-:Y:S01]  /*6ca0*/  ULDC UR5, c[0x0][0x658] ;  /* 0x0001960000057ab9 */ /* 0x000fe20000000800 */
[----:B------:R-:W-:Y:S01]  /*6cb0*/  UMOV UR6, 0xffffffff ;  /* 0xffffffff00067882 */ /* 0x000fe20000000000 */
[----:B------:R-:W-:Y:S01]  /*6cc0*/  BSSY B0, `(.L_x_162) ;  /* 0x00000cd000007945 */ /* 0x000fe20003800000 */
[----:B------:R-:W-:Y:S01]  /*6cd0*/  USHF.L.U32 UR6, UR6, UR5, URZ ;  /* 0x0000000506067299 */ /* 0x000fe2000800063f */
[C---:B------:R-:W-:Y:S01]  /*6ce0*/  ISETP.NE.AND P3, PT, R3.reuse, RZ, PT ;  /* 0x000000ff0300720c */ /* 0x040fe20003f65270 */
[----:B------:R-:W-:Y:S01]  /*6cf0*/  IMAD.MOV.U32 R9, RZ, RZ, 0x1 ;  /* 0x00000001ff097424 */ /* 0x000fe200078e00ff */
[----:B------:R-:W-:Y:S01]  /*6d00*/  ISETP.NE.OR P0, PT, R3, RZ, !P0 ;  /* 0x000000ff0300720c */ /* 0x000fe20004705670 */
[----:B------:R-:W-:Y:S01]  /*6d10*/  IMAD.MOV.U32 R8, RZ, RZ, 0x1 ;  /* 0x00000001ff087424 */ /* 0x000fe200078e00ff */
[----:B------:R-:W-:Y:S01]  /*6d20*/  ULDC UR4, c[0x0][0x600] ;  /* 0x0001800000047ab9 */ /* 0x000fe20000000800 */
[----:B------:R-:W-:Y:S01]  /*6d30*/  IMAD.MOV.U32 R0, RZ, RZ, RZ ;  /* 0x000000ffff007224 */ /* 0x000fe200078e00ff */
[----:B------:R-:W-:Y:S01]  /*6d40*/  UMOV UR7, 0x1 ;  /* 0x0000000100077882 */ /* 0x000fe20000000000 */
[----:B------:R-:W-:-:S02]  /*6d50*/  UIADD3 UR21, UR37, 0x1, URZ ;  /* 0x0000000125157890 */ /* 0x000fc4000fffe03f */
[----:B------:R-:W-:Y:S02]  /*6d60*/  ULOP3.LUT UR13, UR40, 0x2, URZ, 0xfc, !UPT ;  /* 0x00000002280d7892 */ /* 0x000fe4000f8efc3f */
[----:B------:R-:W-:Y:S02]  /*6d70*/  UIADD3 UR4, UR4, -0x1, URZ ;  /* 0xffffffff04047890 */ /* 0x000fe4000fffe03f */
[----:B------:R-:W-:Y:S02]  /*6d80*/  USHF.L.U32 UR5, UR7, UR5, URZ ;  /* 0x0000000507057299 */ /* 0x000fe4000800063f */
[----:B------:R-:W-:Y:S01]  /*6d90*/  ULOP3.LUT UR6, URZ, UR6, URZ, 0x33, !UPT ;  /* 0x000000063f067292 */ /* 0x000fe2000f8e333f */
[----:B------:R-:W-:-:S11]  /*6da0*/  ULDC.64 UR30, c[0x0][0x198] ;  /* 0x00006600001e7ab9 */ /* 0x000fd60000000a00 */
.L_x_174:
[----:B------:R-:W-:-:S03]  /*6db0*/  UMOV UR7, 0xffffffff ;  /* 0xffffffff00077882 */ /* 0x000fc60000000000 */
[----:B------:R-:W-:Y:S05]  /*6dc0*/  BRA.DIV UR7, `(.L_x_163) ;  /* 0x00000012070c7947 */ /* 0x000fea000b800000 */
[----:B------:R-:W-:-:S13]  /*6dd0*/  ELECT P6, URZ, PT ;  /* 0x00000000003f782f */ /* 0x000fda00038c0000 */
.L_x_187:
[----:B------:R-:W0:Y:S01]  /*6de0*/  LDC R3, c[0x0][0x28c] ;  /* 0x0000a300ff037b82 */ /* 0x000e220000000800 */
[----:B------:R-:W-:Y:S01]  /*6df0*/  BSSY B1, `(.L_x_164) ;  /* 0x0000044000017945 */ /* 0x000fe20003800000 */
[----:B0-----:R-:W-:-:S13]  /*6e00*/  ISETP.LT.OR P6, PT, R3, 0x1, !P6 ;  /* 0x000000010300780c */ /* 0x001fda00077c1670 */
[----:B------:R-:W-:Y:S05]  /*6e10*/  @P6 BRA `(.L_x_165) ;  /* 0x0000000400046947 */ /* 0x000fea0003800000 */
[----:B------:R-:W-:Y:S02]  /*6e20*/  IMAD.SHL.U32 R6, R2, 0x80, RZ ;  /* 0x0000008002067824 */ /* 0x000fe400078e00ff */
[----:B------:R-:W-:Y:S02]  /*6e30*/  IMAD.SHL.U32 R18, R18, 0x40, RZ ;  /* 0x0000004012127824 */ /* 0x000fe400078e00ff */
[----:B------:R-:W-:Y:S02]  /*6e40*/  IMAD.MOV.U32 R11, RZ, RZ, RZ ;  /* 0x000000ffff0b7224 */ /* 0x000fe400078e00ff */
[----:B------:R-:W-:Y:S02]  /*6e50*/  IMAD.U32 R12, RZ, RZ, UR21 ;  /* 0x00000015ff0c7e24 */ /* 0x000fe4000f8e00ff */
[----:B------:R-:W-:Y:S02]  /*6e60*/  IMAD.MOV.U32 R2, RZ, RZ, R8 ;  /* 0x000000ffff027224 */ /* 0x000fe400078e0008 */
[----:B------:R-:W-:-:S07]  /*6e70*/  IMAD.MOV.U32 R3, RZ, RZ, R0 ;  /* 0x000000ffff037224 */ /* 0x000fce00078e0000 */
.L_x_169:
[----:B------:R-:W0:Y:S01]  /*6e80*/  S2R R5, SR_CgaCtaId ;  /* 0x0000000000057919 */ /* 0x000e220000008800 */
[----:B------:R-:W-:-:S04]  /*6e90*/  MOV R4, 0x400 ;  /* 0x0000040000047802 */ /* 0x000fc80000000f00 */
[----:B0-----:R-:W-:Y:S02]  /*6ea0*/  LEA R10, R5, R4, 0x18 ;  /* 0x00000004050a7211 */ /* 0x001fe400078ec0ff */
[----:B------:R-:W-:Y:S01]  /*6eb0*/  SHF.L.U32 R4, R2, 0x1f, RZ ;  /* 0x0000001f02047819 */ /* 0x000fe200000006ff */
[----:B------:R-:W0:Y:S02]  /*6ec0*/  @!P3 LDC R5, c[0x0][0x500] ;  /* 0x00014000ff05bb82 */ /* 0x000e240000000800 */
[----:B------:R-:W-:-:S04]  /*6ed0*/  IMAD R7, R3, 0x8, R10 ;  /* 0x0000000803077824 */ /* 0x000fc800078e020a */
[----:B------:R-:W1:Y:S02]  /*6ee0*/  SYNCS.PHASECHK.TRANS64.TRYWAIT P1, [R7+URZ+0x20], R4 ;  /* 0x00002004070075a7 */ /* 0x000e64000802017f */
[----:B-1----:R-:W-:Y:S05]  /*6ef0*/  @!P1 BRA `(.L_x_166) ;  /* 0x0000000c00e09947 */ /* 0x002fea0003800000 */
.L_x_188:
[----:B------:R-:W-:Y:S01]  /*6f00*/  UPRMT UR7, UR13, 0x9910, URZ ;  /* 0x000099100d077896 */ /* 0x000fe2000800003f */
[----:B0-----:R0:W-:Y:S03]  /*6f10*/  @!P3 SYNCS.ARRIVE.TRANS64 RZ, [R7+URZ], R5 ;  /* 0x0000000507ffb9a7 */ /* 0x0011e6000800003f */
[----:B------:R-:W-:-:S06]  /*6f20*/  UISETP.NE.AND UP0, UPT, UR7, 0x2, UPT ;  /* 0x000000020700788c */ /* 0x000fcc000bf05270 */
[----:B------:R-:W-:-:S13]  /*6f30*/  PLOP3.LUT P1, PT, PT, PT, UP0, 0x80, 0x0 ;  /* 0x000000000000781c */ /* 0x000fda0003f2f008 */
[----:B0-----:R-:W-:Y:S05]  /*6f40*/  @P1 BRA `(.L_x_167) ;  /* 0x0000000000041947 */ /* 0x001fea0003800000 */
[----:B------:R-:W-:Y:S01]  /*6f50*/  BPT.TRAP 0x1 ;  /* 0x000000040000795c */ /* 0x000fe20000300000 */
.L_x_167:
[----:B------:R-:W-:Y:S05]  /*6f60*/  @P0 BRA `(.L_x_168) ;  /* 0x0000000000040947 */ /* 0x000fea0003800000 */
[----:B------:R-:W-:Y:S01]  /*6f70*/  BPT.TRAP 0x1 ;  /* 0x000000040000795c */ /* 0x000fe20000300000 */
.L_x_168:
[--C-:B-1----:R-:W-:Y:S01]  /*6f80*/  IMAD R4, R3, 0x4000, R10.reuse ;  /* 0x0000400003047824 */ /* 0x102fe200078e020a */
[----:B------:R-:W-:Y:S01]  /*6f90*/  R2UR UR34, R11 ;  /* 0x000000000b2272ca */ /* 0x000fe200000e0000 */
[----:B------:R-:W-:Y:S01]  /*6fa0*/  IMAD R10, R3, 0x8000, R10 ;  /* 0x00008000030a7824 */ /* 0x000fe200078e020a */
[----:B------:R-:W-:Y:S01]  /*6fb0*/  R2UR UR33, R7 ;  /* 0x00000000072172ca */ /* 0x000fe200000e0000 */
[----:B------:R-:W-:Y:S01]  /*6fc0*/  VIADD R12, R12, 0xffffffff ;  /* 0xffffffff0c0c7836 */ /* 0x000fe20000000000 */
[----:B------:R-:W-:Y:S01]  /*6fd0*/  R2UR UR24, R4 ;  /* 0x00000000041872ca */ /* 0x000fe200000e0000 */
[----:B------:R-:W-:Y:S01]  /*6fe0*/  UIADD3 UR14, UP0, UR30, 0xf0, URZ ;  /* 0x000000f01e0e7890 */ /* 0x000fe2000ff1e03f */
[----:B------:R-:W-:Y:S01]  /*6ff0*/  R2UR UR8, R10 ;  /* 0x000000000a0872ca */ /* 0x000fe200000e0000 */
[----:B------:R-:W-:Y:S01]  /*7000*/  UIADD3 UR42, UP1, UR30, 0x1f0, URZ ;  /* 0x000001f01e2a7890 */ /* 0x000fe2000ff3e03f */
[----:B------:R-:W-:Y:S01]  /*7010*/  R2UR UR36, R19 ;  /* 0x00000000132472ca */ /* 0x000fe200000e0000 */
[----:B------:R-:W-:Y:S01]  /*7020*/  UIADD3.X UR15, URZ, UR31, URZ, UP0, !UPT ;  /* 0x0000001f3f0f7290 */ /* 0x000fe200087fe43f */
[----:B------:R-:W-:Y:S01]  /*7030*/  R2UR UR35, R18 ;  /* 0x00000000122372ca */ /* 0x000fe200000e0000 */
[----:B------:R-:W-:Y:S01]  /*7040*/  UIADD3.X UR43, URZ, UR31, URZ, UP1, !UPT ;  /* 0x0000001f3f2b7290 */ /* 0x000fe20008ffe43f */
[----:B------:R-:W-:Y:S01]  /*7050*/  R2UR UR19, R6 ;  /* 0x00000000061372ca */ /* 0x000fe200000e0000 */
[----:B------:R-:W-:Y:S01]  /*7060*/  UIADD3 UR26, UR34, 0x20, URZ ;  /* 0x00000020221a7890 */ /* 0x000fe2000fffe03f */
[----:B------:R-:W-:Y:S01]  /*7070*/  ISETP.GT.AND P2, PT, R12, 0x1, PT ;  /* 0x000000010c00780c */ /* 0x000fe20003f44270 */
[----:B------:R-:W-:Y:S01]  /*7080*/  VIADD R3, R3, 0x1 ;  /* 0x0000000103037836 */ /* 0x000fe20000000000 */
[----:B------:R-:W-:Y:S01]  /*7090*/  UMOV UR22, 0x0 ;  /* 0x0000000000167882 */ /* 0x000fe20000000000 */
[----:B------:R-:W-:Y:S01]  /*70a0*/  UIADD3 UR32, UR24, 0x180, URZ ;  /* 0x0000018018207890 */ /* 0x000fe2000fffe03f */
[----:B------:R-:W-:Y:S01]  /*70b0*/  VIADD R11, R11, 0x40 ;  /* 0x000000400b0b7836 */ /* 0x000fe20000000000 */
[----:B------:R-:W-:Y:S01]  /*70c0*/  UIADD3 UR24, UR24, 0x2180, URZ ;  /* 0x0000218018187890 */ /* 0x000fe2000fffe03f */
[----:B------:R-:W-:Y:S01]  /*70d0*/  ISETP.NE.AND P1, PT, R3, 0x4, PT ;  /* 0x000000040300780c */ /* 0x000fe20003f25270 */
[----:B------:R-:W-:-:S02]  /*70e0*/  UIADD3 UR16, UR8, 0x10180, URZ ;  /* 0x0001018008107890 */ /* 0x000fc4000fffe03f */
[----:B------:R-:W-:Y:S01]  /*70f0*/  UIADD3 UR8, UR8, 0x14180, URZ ;  /* 0x0001418008087890 */ /* 0x000fe2000fffe03f */
[----:B------:R-:W-:Y:S01]  /*7100*/  SEL R5, RZ, 0x1, P1 ;  /* 0x00000001ff057807 */ /* 0x000fe20000800000 */
[----:B------:R-:W-:Y:S01]  /*7110*/  UMOV UR23, 0x10000000 ;  /* 0x1000000000177882 */ /* 0x000fe20000000000 */
[----:B------:R-:W-:Y:S01]  /*7120*/  UMOV UR25, UR33 ;  /* 0x0000002100197c82 */ /* 0x000fe20008000000 */
[----:B------:R-:W-:Y:S01]  /*7130*/  UMOV UR28, UR36 ;  /* 0x00000024001c7c82 */ /* 0x000fe20008000000 */
[----:B------:R-:W-:Y:S01]  /*7140*/  UMOV UR27, UR35 ;  /* 0x00000023001b7c82 */ /* 0x000fe20008000000 */
[----:B------:R-:W-:Y:S01]  /*7150*/  UMOV UR17, UR33 ;  /* 0x0000002100117c82 */ /* 0x000fe20008000000 */
[----:B------:R-:W-:Y:S01]  /*7160*/  UMOV UR18, UR34 ;  /* 0x0000002200127c82 */ /* 0x000fe20008000000 */
[----:B------:R-:W-:Y:S01]  /*7170*/  UMOV UR20, UR36 ;  /* 0x0000002400147c82 */ /* 0x000fe20008000000 */
[----:B------:R0:W-:Y:S01]  /*7180*/  UTMALDG.3D [UR32], [UR14], desc[UR22] ;  /* 0x000016200e0075b4 */ /* 0x0001e20008011000 */
[----:B------:R-:W-:Y:S01]  /*7190*/  UMOV UR9, UR33 ;  /* 0x0000002100097c82 */ /* 0x000fe20008000000 */
[----:B------:R-:W-:Y:S01]  /*71a0*/  UMOV UR11, UR19 ;  /* 0x00000013000b7c82 */ /* 0x000fe20008000000 */
[----:B------:R-:W-:Y:S01]  /*71b0*/  UMOV UR12, UR36 ;  /* 0x00000024000c7c82 */ /* 0x000fe20008000000 */
[----:B------:R-:W-:Y:S01]  /*71c0*/  UMOV UR10, UR26 ;  /* 0x0000001a000a7c82 */ /* 0x000fe20008000000 */
[----:B------:R-:W-:-:S02]  /*71d0*/  LOP3.LUT R2, R2, R5, RZ, 0x3c, !PT ;  /* 0x0000000502027212 */ /* 0x000fc400078e3cff */
[----:B------:R-:W-:Y:S01]  /*71e0*/  SEL R3, R3, RZ, P1 ;  /* 0x000000ff03037207 */ /* 0x000fe20000800000 */
[----:B------:R0:W-:Y:S01]  /*71f0*/  UTMALDG.3D [UR24], [UR14], desc[UR22] ;  /* 0x000016180e0075b4 */ /* 0x0001e20008011000 */
[----:B------:R0:W-:Y:S01]  /*7200*/  UTMALDG.3D [UR16], [UR42], desc[UR22] ;  /* 0x000016102a0075b4 */ /* 0x0001e20008011000 */
[----:B------:R0:W-:Y:S02]  /*7210*/  UTMALDG.3D [UR8], [UR42], desc[UR22] ;  /* 0x000016082a0075b4 */ /* 0x0001e40008011000 */
[----:B0-----:R-:W-:Y:S05]  /*7220*/  @P2 BRA `(.L_x_169) ;  /* 0xfffffffc00142947 */ /* 0x001fea000383ffff */
.L_x_165:
[----:B------:R-:W-:Y:S05]  /*7230*/  BSYNC B1 ;  /* 0x0000000000017941 */ /* 0x000fea0003800000 */
.L_x_164:
[----:B------:R-:W-:Y:S01]  /*7240*/  LOP3.LUT P4, RZ, R9, 0xff, RZ, 0xc0, !PT ;  /* 0x000000ff09ff7812 */ /* 0x000fe2000788c0ff */
[----:B------:R-:W-:Y:S01]  /*7250*/  VIADD R0, R0, UR37 ;  /* 0x0000002500007c36 */ /* 0x000fe20008000000 */
[----:B------:R-:W-:Y:S01]  /*7260*/  ULDC.64 UR8, c[0x0][0x650] ;  /* 0x0001940000087ab9 */ /* 0x000fe20000000a00 */
[----:B------:R-:W-:Y:S01]  /*7270*/  BSSY B1, `(.L_x_170) ;  /* 0x000006f000017945 */ /* 0x000fe20003800000 */
[----:B------:R-:W-:Y:S01]  /*7280*/  IMAD.MOV.U32 R18, RZ, RZ, -0x1 ;  /* 0xffffffffff127424 */ /* 0x000fe200078e00ff */
[----:B------:R-:W-:Y:S01]  /*7290*/  PRMT R9, RZ, 0x7610, R9 ;  /* 0x00007610ff097816 */ /* 0x000fe20000000009 */
[----:B------:R-:W-:Y:S01]  /*72a0*/  IMAD.MOV.U32 R19, RZ, RZ, -0x1 ;  /* 0xffffffffff137424 */ /* 0x000fe200078e00ff */
[C---:B------:R-:W-:Y:S02]  /*72b0*/  ISETP.GT.U32.AND P1, PT, R0.reuse, 0x3, PT ;  /* 0x000000030000780c */ /* 0x040fe40003f24070 */
[----:B------:R-:W-:Y:S02]  /*72c0*/  SHF.R.U32.HI R2, RZ, 0x2, R0 ;  /* 0x00000002ff027819 */ /* 0x000fe40000011600 */
[----:B------:R-:W-:-:S02]  /*72d0*/  LOP3.LUT R0, R0, 0x3, RZ, 0xc0, !PT ;  /* 0x0000000300007812 */ /* 0x000fc400078ec0ff */
[----:B------:R-:W0:Y:S01]  /*72e0*/  @P4 S2R R4, SR_CgaCtaId ;  /* 0x0000000000044919 */ /* 0x000e220000008800 */
[----:B------:R-:W-:Y:S02]  /*72f0*/  @P4 MOV R3, 0x400 ;  /* 0x0000040000034802 */ /* 0x000fe40000000f00 */
[----:B------:R-:W-:-:S04]  /*7300*/  LOP3.LUT R2, R2, 0x1, RZ, 0xc0, !PT ;  /* 0x0000000102027812 */ /* 0x000fc800078ec0ff */
[----:B------:R-:W-:Y:S02]  /*7310*/  ISETP.NE.U32.AND P2, PT, R2, 0x1, PT ;  /* 0x000000010200780c */ /* 0x000fe40003f45070 */
[----:B0-----:R-:W-:Y:S01]  /*7320*/  @P4 LEA R3, R4, R3, 0x18 ;  /* 0x0000000304034211 */ /* 0x001fe200078ec0ff */
[----:B------:R-:W-:-:S03]  /*7330*/  IMAD.U32 R4, RZ, RZ, UR37 ;  /* 0x00000025ff047e24 */ /* 0x000fc6000f8e00ff */
[----:B------:R0:W-:Y:S01]  /*7340*/  @P4 SYNCS.ARRIVE.TRANS64.A1T0 RZ, [R3+URZ+0x78], RZ ;  /* 0x000078ff03ff49a7 */ /* 0x0001e2000810003f */
[----:B------:R-:W-:Y:S02]  /*7350*/  IADD3 R16, P4, R16, UR52, RZ ;  /* 0x0000003410107c10 */ /* 0x000fe4000ff9e0ff */
[----:B------:R-:W-:Y:S02]  /*7360*/  ISETP.LT.U32.AND P1, PT, R4, 0x4, P1 ;  /* 0x000000040400780c */ /* 0x000fe40000f21070 */
[----:B------:R-:W-:Y:S02]  /*7370*/  IADD3.X R17, R17, UR39, RZ, P4, !PT ;  /* 0x0000002711117c10 */ /* 0x000fe4000a7fe4ff */
[----:B------:R-:W-:Y:S02]  /*7380*/  ISETP.GE.U32.AND P4, PT, R16, UR8, PT ;  /* 0x0000000810007c0c */ /* 0x000fe4000bf86070 */
[----:B0-----:R-:W-:Y:S02]  /*7390*/  SEL R3, RZ, 0x1, !P1 ;  /* 0x00000001ff037807 */ /* 0x001fe40004800000 */
[----:B------:R-:W-:-:S02]  /*73a0*/  ISETP.GE.U32.AND.EX P1, PT, R17, UR9, PT, P4 ;  /* 0x0000000911007c0c */ /* 0x000fc4000bf26140 */
[----:B------:R-:W-:-:S04]  /*73b0*/  ISETP.GT.U32.AND P2, PT, R4, 0x3, !P2 ;  /* 0x000000030400780c */ /* 0x000fc80005744070 */
[----:B------:R-:W-:-:S04]  /*73c0*/  SEL R2, RZ, 0x1, !P2 ;  /* 0x00000001ff027807 */ /* 0x000fc80005000000 */
[--C-:B------:R-:W-:Y:S01]  /*73d0*/  LOP3.LUT R8, R2, R8, R3.reuse, 0x96, !PT ;  /* 0x0000000802087212 */ /* 0x100fe200078e9603 */
[----:B------:R-:W-:Y:S01]  /*73e0*/  IMAD.MOV.U32 R2, RZ, RZ, -0x1 ;  /* 0xffffffffff027424 */ /* 0x000fe200078e00ff */
[----:B------:R-:W-:Y:S01]  /*73f0*/  PRMT R3, RZ, 0x7610, R3 ;  /* 0x00007610ff037816 */ /* 0x000fe20000000003 */
[----:B------:R-:W-:Y:S06]  /*7400*/  @P1 BRA `(.L_x_171) ;  /* 0x0000000400541947 */ /* 0x000fec0003800000 */
[----:B------:R-:W0:Y:S01]  /*7410*/  S2UR UR7, SR_CTAID.X ;  /* 0x00000000000779c3 */ /* 0x000e220000002500 */
[----:B------:R-:W-:Y:S01]  /*7420*/  ULDC.64 UR8, c[0x0][0x628] ;  /* 0x00018a0000087ab9 */ /* 0x000fe20000000a00 */
[----:B------:R-:W-:Y:S01]  /*7430*/  ULDC UR10, c[0x0][0x150] ;  /* 0x00005400000a7ab9 */ /* 0x000fe20000000800 */
[----:B------:R-:W-:Y:S01]  /*7440*/  ISETP.NE.U32.AND P1, PT, RZ, UR8, PT ;  /* 0x00000008ff007c0c */ /* 0x000fe2000bf25070 */
[----:B------:R-:W-:Y:S01]  /*7450*/  ULDC UR11, c[0x0][0x630] ;  /* 0x00018c00000b7ab9 */ /* 0x000fe20000000800 */
[----:B------:R-:W-:Y:S01]  /*7460*/  ULDC UR14, c[0x0][0x154] ;  /* 0x00005500000e7ab9 */ /* 0x000fe20000000800 */
[----:B------:R-:W-:Y:S01]  /*7470*/  IMAD.MOV.U32 R2, RZ, RZ, R16 ;  /* 0x000000ffff027224 */ /* 0x000fe200078e0010 */
[----:B------:R-:W-:Y:S01]  /*7480*/  ISETP.NE.AND.EX P1, PT, RZ, UR9, PT, P1 ;  /* 0x00000009ff007c0c */ /* 0x000fe2000bf25310 */
[----:B------:R-:W1:Y:S01]  /*7490*/  S2UR UR12, SR_CTAID.Y ;  /* 0x00000000000c79c3 */ /* 0x000e620000002600 */
[----:B0-----:R-:W-:-:S05]  /*74a0*/  I2FP.F32.U32 R3, UR7 ;  /* 0x0000000700037c45 */ /* 0x001fca0008201000 */
[----:B------:R-:W-:Y:S01]  /*74b0*/  FMUL R10, R3, UR10 ;  /* 0x0000000a030a7c20 */ /* 0x000fe20008400000 */
[----:B------:R-:W-:-:S05]  /*74c0*/  IMAD.MOV.U32 R3, RZ, RZ, R17 ;  /* 0x000000ffff037224 */ /* 0x000fca00078e0011 */
[----:B------:R-:W-:Y:S05]  /*74d0*/  @!P1 BRA `(.L_x_172) ;  /* 0x0000000000289947 */ /* 0x000fea0003800000 */
[----:B------:R-:W-:Y:S02]  /*74e0*/  ULDC UR10, c[0x0][0x634] ;  /* 0x00018d00000a7ab9 */ /* 0x000fe40000000800 */
[----:B------:R-:W-:-:S05]  /*74f0*/  IADD3 R7, P1, R16, UR10, RZ ;  /* 0x0000000a10077c10 */ /* 0x000fca000ff3e0ff */
[----:B------:R-:W-:-:S04]  /*7500*/  IMAD.X R11, RZ, RZ, R17, P1 ;  /* 0x000000ffff0b7224 */ /* 0x000fc800008e0611 */
[----:B------:R-:W-:-:S04]  /*7510*/  IMAD.WIDE.U32 R4, R11, UR8, RZ ;  /* 0x000000080b047c25 */ /* 0x000fc8000f8e00ff */
[----:B------:R-:W-:-:S04]  /*7520*/  IMAD.WIDE.U32 R4, P1, R7, UR9, R4 ;  /* 0x0000000907047c25 */ /* 0x000fc8000f820004 */
[----:B------:R-:W-:-:S04]  /*7530*/  IMAD.WIDE.U32 R6, R7, UR8, RZ ;  /* 0x0000000807067c25 */ /* 0x000fc8000f8e00ff */
[----:B------:R-:W-:Y:S01]  /*7540*/  IMAD.X R3, RZ, RZ, RZ, P1 ;  /* 0x000000ffff037224 */ /* 0x000fe200008e06ff */
[----:B------:R-:W-:Y:S01]  /*7550*/  IADD3 RZ, P1, R7, R4, RZ ;  /* 0x0000000407ff7210 */ /* 0x000fe20007f3e0ff */
[----:B------:R-:W-:-:S04]  /*7560*/  IMAD.MOV.U32 R2, RZ, RZ, R5 ;  /* 0x000000ffff027224 */ /* 0x000fc800078e0005 */
[----:B------:R-:W-:-:S08]  /*7570*/  IMAD.WIDE.U32.X R2, R11, UR9, R2, P1 ;  /* 0x000000090b027c25 */ /* 0x000fd000088e0402 */
.L_x_172:
[--C-:B------:R-:W-:Y:S01]  /*7580*/  SHF.R.U64 R19, R2, UR11, R3.reuse ;  /* 0x0000000b02137c19 */ /* 0x100fe20008001203 */
[----:B------:R-:W0:Y:S01]  /*7590*/  F2I.U32.TRUNC.NTZ R10, R10 ;  /* 0x0000000a000a7305 */ /* 0x000e22000020f000 */
[----:B------:R-:W-:Y:S01]  /*75a0*/  SHF.R.U32.HI R2, RZ, UR11, R3 ;  /* 0x0000000bff027c19 */ /* 0x000fe20008011603 */
[----:B------:R-:W-:Y:S01]  /*75b0*/  ULDC.64 UR8, c[0x0][0x620] ;  /* 0x0001880000087ab9 */ /* 0x000fe20000000a00 */
[----:B------:R-:W-:Y:S01]  /*75c0*/  IADD3 R5, P1, RZ, -R19, RZ ;  /* 0x80000013ff057210 */ /* 0x000fe20007f3e0ff */
[----:B------:R-:W2:Y:S01]  /*75d0*/  LDC R15, c[0x0][0x610] ;  /* 0x00018400ff0f7b82 */ /* 0x000ea20000000800 */
[----:B-1----:R-:W-:Y:S01]  /*75e0*/  I2FP.F32.U32 R4, UR12 ;  /* 0x0000000c00047c45 */ /* 0x002fe20008201000 */
[----:B------:R-:W-:Y:S01]  /*75f0*/  ULDC UR11, c[0x0][0x658] ;  /* 0x00019600000b7ab9 */ /* 0x000fe20000000800 */
[----:B------:R-:W-:Y:S01]  /*7600*/  ULDC UR16, c[0x0][0x648] ;  /* 0x0001920000107ab9 */ /* 0x000fe20000000800 */
[----:B------:R-:W-:Y:S02]  /*7610*/  IMAD.X R2, RZ, RZ, ~R2, P1 ;  /* 0x000000ffff027224 */ /* 0x000fe400008e0e02 */
[----:B------:R-:W-:Y:S01]  /*7620*/  FMUL R6, R4, UR14 ;  /* 0x0000000e04067c20 */ /* 0x000fe20008400000 */
[----:B------:R-:W-:Y:S01]  /*7630*/  ULDC.64 UR14, c[0x0][0x640] ;  /* 0x00019000000e7ab9 */ /* 0x000fe20000000a00 */
[----:B------:R-:W-:Y:S01]  /*7640*/  IMAD R4, R2, UR8, RZ ;  /* 0x0000000802047c24 */ /* 0x000fe2000f8e02ff */
[----:B------:R-:W-:Y:S01]  /*7650*/  ISETP.NE.U32.AND P1, PT, RZ, UR14, PT ;  /* 0x0000000eff007c0c */ /* 0x000fe2000bf25070 */
[C---:B------:R-:W-:Y:S01]  /*7660*/  IMAD.WIDE.U32 R2, R5.reuse, UR8, R16 ;  /* 0x0000000805027c25 */ /* 0x040fe2000f8e0010 */
[----:B0-----:R-:W-:Y:S01]  /*7670*/  R2UR UR8, R10 ;  /* 0x000000000a0872ca */ /* 0x001fe200000e0000 */
[----:B------:R-:W0:Y:S01]  /*7680*/  F2I.U32.TRUNC.NTZ R6, R6 ;  /* 0x0000000600067305 */ /* 0x000e22000020f000 */
[----:B------:R-:W-:Y:S01]  /*7690*/  ISETP.NE.AND.EX P1, PT, RZ, UR15, PT, P1 ;  /* 0x0000000fff007c0c */ /* 0x000fe2000bf25310 */
[----:B------:R-:W-:Y:S01]  /*76a0*/  IMAD R5, R5, UR9, R4 ;  /* 0x0000000905057c24 */ /* 0x000fe2000f8e0204 */
[----:B------:R-:W-:-:S03]  /*76b0*/  ULDC UR9, c[0x0][0x618] ;  /* 0x0001860000097ab9 */ /* 0x000fc60000000800 */
[----:B------:R-:W-:-:S05]  /*76c0*/  IMAD.IADD R3, R3, 0x1, R5 ;  /* 0x0000000103037824 */ /* 0x000fca00078e0205 */
[--C-:B------:R-:W-:Y:S02]  /*76d0*/  SHF.R.U64 R10, R2, UR9, R3.reuse ;  /* 0x00000009020a7c19 */ /* 0x100fe40008001203 */
[----:B------:R-:W-:Y:S01]  /*76e0*/  SHF.R.U32.HI R3, RZ, UR9, R3 ;  /* 0x00000009ff037c19 */ /* 0x000fe20008011603 */
[----:B------:R-:W-:Y:S01]  /*76f0*/  ULDC UR9, c[0x0][0x608] ;  /* 0x0001820000097ab9 */ /* 0x000fe20000000800 */
[----:B0-----:R-:W-:Y:S02]  /*7700*/  R2UR UR10, R6 ;  /* 0x00000000060a72ca */ /* 0x001fe400000e0000 */
[--C-:B------:R-:W-:Y:S02]  /*7710*/  SHF.R.U64 R12, R10, UR9, R3.reuse ;  /* 0x000000090a0c7c19 */ /* 0x100fe40008001203 */
[----:B------:R-:W-:Y:S01]  /*7720*/  SHF.R.U32.HI R3, RZ, UR9, R3 ;  /* 0x00000009ff037c19 */ /* 0x000fe20008011603 */
[----:B------:R-:W-:-:S03]  /*7730*/  UIADD3 UR9, -UR8, URZ, URZ ;  /* 0x0000003f08097290 */ /* 0x000fc6000fffe13f */
[--C-:B------:R-:W-:Y:S01]  /*7740*/  SHF.R.U64 R13, R12, UR11, R3.reuse ;  /* 0x0000000b0c0d7c19 */ /* 0x100fe20008001203 */
[----:B------:R-:W-:Y:S01]  /*7750*/  ULDC UR8, c[0x0][0x144] ;  /* 0x0000510000087ab9 */ /* 0x000fe20000000800 */
[----:B------:R-:W-:-:S03]  /*7760*/  SHF.R.U32.HI R3, RZ, UR11, R3 ;  /* 0x0000000bff037c19 */ /* 0x000fc60008011603 */
[----:B------:R-:W-:Y:S01]  /*7770*/  IMAD.MOV.U32 R2, RZ, RZ, R13 ;  /* 0x000000ffff027224 */ /* 0x000fe200078e000d */
[----:B------:R-:W-:Y:S06]  /*7780*/  @!P1 BRA `(.L_x_173) ;  /* 0x0000000000289947 */ /* 0x000fec0003800000 */
        /* <DEDUP_REMOVED lines=10> */
.L_x_173:
[----:B------:R-:W-:Y:S01]  /*7830*/  UISETP.NE.AND UP0, UPT, UR38, URZ, UPT ;  /* 0x0000003f2600728c */ /* 0x000fe2000bf05270 */
[----:B------:R-:W-:Y:S01]  /*7840*/  SHF.R.U64 R3, R2, UR16, R3 ;  /* 0x0000001002037c19 */ /* 0x000fe20008001203 */
[----:B------:R-:W-:Y:S01]  /*7850*/  UIADD3 UR10, -UR10, URZ, URZ ;  /* 0x0000003f0a0a7290 */ /* 0x000fe2000fffe13f */
[----:B------:R-:W-:Y:S01]  /*7860*/  LOP3.LUT R2, R12, UR6, RZ, 0xc0, !PT ;  /* 0x000000060c027c12 */ /* 0x000fe2000f8ec0ff */
[----:B------:R-:W-:Y:S01]  /*7870*/  UIMAD UR7, UR8, UR9, UR7 ;  /* 0x00000009080772a4 */ /* 0x000fe2000f8e0207 */
[----:B------:R-:W-:Y:S01]  /*7880*/  LOP3.LUT R5, R10, UR4, RZ, 0xc0, !PT ;  /* 0x000000040a057c12 */ /* 0x000fe2000f8ec0ff */
[----:B------:R-:W-:Y:S01]  /*7890*/  IMAD.MOV R4, RZ, RZ, -R3 ;  /* 0x000000ffff047224 */ /* 0x000fe200078e0a03 */
[----:B------:R-:W-:Y:S01]  /*78a0*/  ULDC UR8, c[0x0][0x148] ;  /* 0x0000520000087ab9 */ /* 0x000fe20000000800 */
[----:B------:R-:W-:Y:S01]  /*78b0*/  IMAD R18, R3, UR5, R2 ;  /* 0x0000000503127c24 */ /* 0x000fe2000f8e0202 */
[----:B------:R-:W-:Y:S01]  /*78c0*/  PLOP3.LUT P1, PT, PT, PT, UP0, 0x80, 0x0 ;  /* 0x000000000000781c */ /* 0x000fe20003f2f008 */
[----:B------:R-:W-:Y:S01]  /*78d0*/  IMAD.MOV.U32 R3, RZ, RZ, 0x1 ;  /* 0x00000001ff037424 */ /* 0x000fe200078e00ff */
[----:B------:R-:W-:-:S03]  /*78e0*/  @UP0 UIMAD UR7, UR8, UR10, UR12 ;  /* 0x0000000a080702a4 */ /* 0x000fc6000f8e020c */
[----:B------:R-:W-:Y:S02]  /*78f0*/  ULDC UR8, c[0x0][0x638] ;  /* 0x00018e0000087ab9 */ /* 0x000fe40000000800 */
[----:B------:R-:W-:Y:S02]  /*7900*/  IMAD R2, R4, UR8, R13 ;  /* 0x0000000804027c24 */ /* 0x000fe4000f8e020d */
[----:B--2---:R-:W-:Y:S01]  /*7910*/  IMAD R18, R18, R15, UR7 ;  /* 0x0000000712127e24 */ /* 0x004fe2000f8e020f */
[----:B------:R-:W-:Y:S02]  /*7920*/  ULDC UR7, c[0x0][0x600] ;  /* 0x0001800000077ab9 */ /* 0x000fe40000000800 */
[----:B------:R-:W-:-:S05]  /*7930*/  IMAD R5, R2, UR7, R5 ;  /* 0x0000000702057c24 */ /* 0x000fca000f8e0205 */
[----:B------:R-:W-:Y:S02]  /*7940*/  SEL R2, R5, R18, !P1 ;  /* 0x0000001205027207 */ /* 0x000fe40004800000 */
[----:B------:R-:W-:-:S07]  /*7950*/  SEL R18, R18, R5, !P1 ;  /* 0x0000000512127207 */ /* 0x000fce0004800000 */
.L_x_171:
[----:B------:R-:W-:Y:S05]  /*7960*/  BSYNC B1 ;  /* 0x0000000000017941 */ /* 0x000fea0003800000 */
.L_x_170:
[----:B------:R-:W-:-:S13]  /*7970*/  LOP3.LUT P1, RZ, R3, 0xff, RZ, 0xc0, !PT ;  /* 0x000000ff03ff7812 */ /* 0x000fda000782c0ff */
[----:B------:R-:W-:Y:S05]  /*7980*/  @P1 BRA `(.L_x_174) ;  /* 0xfffffff400081947 */ /* 0x000fea000383ffff */
[----:B------:R-:W-:Y:S05]  /*7990*/  BSYNC B0 ;  /* 0x0000000000007941 */ /* 0x000fea0003800000 */
.L_x_162:
[----:B------:R-:W-:-:S03]  /*79a0*/  UMOV UR7, 0xffffffff ;  /* 0xffffffff00077882 */ /* 0x000fc60000000000 */
[----:B------:R-:W-:Y:S05]  /*79b0*/  BRA.DIV UR7, `(.L_x_175) ;  /* 0x0000000607447947 */ /* 0x000fea000b800000 */
[----:B------:R-:W-:-:S13]  /*79c0*/  ELECT P6, URZ, PT ;  /* 0x00000000003f782f */ /* 0x000fda00038c0000 */
.L_x_191:
[----:B------:R-:W-:Y:S04]  /*79d0*/  BSSY B0, `(.L_x_176) ;  /* 0x000002c000007945 */ /* 0x000fe80003800000 */
[----:B------:R-:W-:Y:S05]  /*79e0*/  @!P6 BRA `(.L_x_177) ;  /* 0x0000000000a8e947 */ /* 0x000fea0003800000 */
[----:B------:R-:W-:-:S04]  /*79f0*/  ULOP3.LUT UR7, UR40, 0x2, URZ, 0xfc, !UPT ;  /* 0x0000000228077892 */ /* 0x000fc8000f8efc3f */
[----:B------:R-:W-:-:S06]  /*7a00*/  UISETP.NE.AND UP0, UPT, UR7, 0x3, UPT ;  /* 0x000000030700788c */ /* 0x000fcc000bf05270 */
[----:B------:R-:W-:-:S13]  /*7a10*/  PLOP3.LUT P0, PT, PT, PT, UP0, 0x80, 0x0 ;  /* 0x000000000000781c */ /* 0x000fda0003f0f008 */
[----:B------:R-:W-:Y:S05]  /*7a20*/  @!P0 BRA `(.L_x_178) ;  /* 0x0000000000048947 */ /* 0x000fea0003800000 */
[----:B------:R-:W-:Y:S01]  /*7a30*/  BPT.TRAP 0x1 ;  /* 0x000000040000795c */ /* 0x000fe20000300000 */
.L_x_178:
[----:B------:R-:W0:Y:S01]  /*7a40*/  S2R R3, SR_CgaCtaId ;  /* 0x0000000000037919 */ /* 0x000e220000008800 */
[----:B------:R-:W-:-:S04]  /*7a50*/  MOV R2, 0x400 ;  /* 0x0000040000027802 */ /* 0x000fc80000000f00 */
[----:B0-----:R-:W-:Y:S02]  /*7a60*/  LEA R3, R3, R2, 0x18 ;  /* 0x0000000203037211 */ /* 0x001fe400078ec0ff */
[----:B------:R-:W-:-:S03]  /*7a70*/  SHF.L.U32 R2, R8, 0x1f, RZ ;  /* 0x0000001f08027819 */ /* 0x000fc600000006ff */
[----:B------:R-:W-:-:S04]  /*7a80*/  VIADD R3, R3, 0x20 ;  /* 0x0000002003037836 */ /* 0x000fc80000000000 */
[C---:B------:R-:W-:Y:S02]  /*7a90*/  IMAD R7, R0.reuse, 0x8, R3 ;  /* 0x0000000800077824 */ /* 0x040fe400078e0203 */
[----:B------:R-:W-:Y:S02]  /*7aa0*/  VIADD R0, R0, 0x1 ;  /* 0x0000000100007836 */ /* 0x000fe40000000000 */
[----:B------:R-:W0:Y:S03]  /*7ab0*/  SYNCS.PHASECHK.TRANS64.TRYWAIT P0, [R7+URZ], R2 ;  /* 0x00000002070075a7 */ /* 0x000e26000800017f */
[----:B------:R-:W-:-:S04]  /*7ac0*/  ISETP.NE.AND P1, PT, R0, 0x4, PT ;  /* 0x000000040000780c */ /* 0x000fc80003f25270 */
[----:B------:R-:W-:Y:S02]  /*7ad0*/  SEL R5, RZ, 0x1, P1 ;  /* 0x00000001ff057807 */ /* 0x000fe40000800000 */
[----:B------:R-:W-:Y:S02]  /*7ae0*/  SEL R0, R0, RZ, P1 ;  /* 0x000000ff00007207 */ /* 0x000fe40000800000 */
[----:B------:R-:W-:-:S03]  /*7af0*/  LOP3.LUT R5, R8, R5, RZ, 0x3c, !PT ;  /* 0x0000000508057212 */ /* 0x000fc600078e3cff */
[----:B------:R-:W-:Y:S01]  /*7b00*/  IMAD R9, R0, 0x8, R3 ;  /* 0x0000000800097824 */ /* 0x000fe200078e0203 */
[----:B------:R-:W-:Y:S01]  /*7b10*/  SHF.L.U32 R4, R5, 0x1f, RZ ;  /* 0x0000001f05047819 */ /* 0x000fe200000006ff */
[----:B0-----:R-:W-:Y:S06]  /*7b20*/  @!P0 BRA `(.L_x_179) ;  /* 0x0000000400088947 */ /* 0x001fec0003800000 */
.L_x_192:
[----:B------:R-:W1:Y:S01]  /*7b30*/  SYNCS.PHASECHK.TRANS64.TRYWAIT P0, [R9+URZ], R4 ;  /* 0x00000004090075a7 */ /* 0x000e62000800017f */
[----:B------:R-:W-:-:S05]  /*7b40*/  VIADD R0, R0, 0x1 ;  /* 0x0000000100007836 */ /* 0x000fca0000000000 */
[----:B------:R-:W-:-:S04]  /*7b50*/  ISETP.NE.AND P1, PT, R0, 0x4, PT ;  /* 0x000000040000780c */ /* 0x000fc80003f25270 */
[----:B0-----:R-:W-:Y:S02]  /*7b60*/  SEL R2, RZ, 0x1, P1 ;  /* 0x00000001ff027807 */ /* 0x001fe40000800000 */
[----:B------:R-:W-:Y:S02]  /*7b70*/  SEL R0, R0, RZ, P1 ;  /* 0x000000ff00007207 */ /* 0x000fe40000800000 */
[----:B------:R-:W-:-:S03]  /*7b80*/  LOP3.LUT R7, R5, R2, RZ, 0x3c, !PT ;  /* 0x0000000205077212 */ /* 0x000fc600078e3cff */
[----:B------:R-:W-:Y:S01]  /*7b90*/  IMAD R6, R0, 0x8, R3 ;  /* 0x0000000800067824 */ /* 0x000fe200078e0203 */
[----:B------:R-:W-:Y:S01]  /*7ba0*/  SHF.L.U32 R5, R7, 0x1f, RZ ;  /* 0x0000001f07057819 */ /* 0x000fe200000006ff */
[----:B-1----:R-:W-:Y:S06]  /*7bb0*/  @!P0 BRA `(.L_x_180) ;  /* 0x0000000000f88947 */ /* 0x002fec0003800000 */
.L_x_193:
[----:B------:R-:W1:Y:S01]  /*7bc0*/  SYNCS.PHASECHK.TRANS64.TRYWAIT P0, [R6+URZ], R5 ;  /* 0x00000005060075a7 */ /* 0x000e62000800017f */
[----:B------:R-:W-:-:S05]  /*7bd0*/  VIADD R0, R0, 0x1 ;  /* 0x0000000100007836 */ /* 0x000fca0000000000 */
[----:B------:R-:W-:-:S04]  /*7be0*/  ISETP.NE.AND P1, PT, R0, 0x4, PT ;  /* 0x000000040000780c */ /* 0x000fc80003f25270 */
[----:B------:R-:W-:Y:S02]  /*7bf0*/  SEL R2, RZ, 0x1, P1 ;  /* 0x00000001ff027807 */ /* 0x000fe40000800000 */
[----:B------:R-:W-:Y:S02]  /*7c00*/  SEL R0, R0, RZ, P1 ;  /* 0x000000ff00007207 */ /* 0x000fe40000800000 */
[----:B------:R-:W-:Y:S01]  /*7c10*/  LOP3.LUT R2, R7, R2, RZ, 0x3c, !PT ;  /* 0x0000000207027212 */ /* 0x000fe200078e3cff */
[----:B-1----:R-:W-:Y:S06]  /*7c20*/  @!P0 BRA `(.L_x_181) ;  /* 0x0000000000f08947 */ /* 0x002fec0003800000 */
.L_x_194:
[----:B------:R-:W-:Y:S01]  /*7c30*/  IMAD R3, R0, 0x8, R3 ;  /* 0x0000000800037824 */ /* 0x000fe200078e0203 */
[----:B------:R-:W-:-:S07]  /*7c40*/  SHF.L.U32 R0, R2, 0x1f, RZ ;  /* 0x0000001f02007819 */ /* 0x000fce00000006ff */
.L_x_182:
[----:B--2---:R2:W3:Y:S02]  /*7c50*/  SYNCS.PHASECHK.TRANS64.TRYWAIT P0, [R3+URZ], R0 ;  /* 0x00000000030075a7 */ /* 0x0044e4000800017f */
[----:B---3--:R-:W-:Y:S05]  /*7c60*/  @!P0 NANOSLEEP.SYNCS 0x989680 ;  /* 0x009896800000895d */ /* 0x008fea0003900000 */
[----:B------:R-:W3:Y:S02]  /*7c70*/  @!P0 SYNCS.PHASECHK.TRANS64 P0, [R3+URZ], R0 ;  /* 0x00000000030085a7 */ /* 0x000ee4000800007f */
[----:B---3--:R-:W-:Y:S05]  /*7c80*/  @!P0 BRA `(.L_x_182) ;  /* 0xfffffffc00f08947 */ /* 0x008fea000383ffff */
.L_x_177:
[----:B------:R-:W-:Y:S05]  /*7c90*/  BSYNC B0 ;  /* 0x0000000000007941 */ /* 0x000fea0003800000 */
.L_x_176:
[----:B------:R-:W-:Y:S05]  /*7ca0*/  EXIT ;  /* 0x000000000000794d */ /* 0x000fea0003800000 */
.L_x_14:
[----:B0-----:R0:W1:Y:S02]  /*7cb0*/  SYNCS.PHASECHK.TRANS64.TRYWAIT P0, [R95+URZ+-0x8], R0 ;  /* 0xfffff8005f0075a7 */ /* 0x001064000800017f */
[----:B-1----:R-:W-:Y:S05]  /*7cc0*/  @!P0 NANOSLEEP.SYNCS 0x989680 ;  /* 0x009896800000895d */ /* 0x002fea0003900000 */
[----:B------:R-:W1:Y:S02]  /*7cd0*/  @!P0 SYNCS.PHASECHK.TRANS64 P0, [R95+URZ+-0x8], R0 ;  /* 0xfffff8005f0085a7 */ /* 0x000e64000800007f */
[----:B-1----:R-:W-:Y:S05]  /*7ce0*/  @!P0 BRA `(.L_x_14) ;  /* 0xfffffffc00f08947 */ /* 0x002fea000383ffff */
[----:B------:R-:W-:Y:S05]  /*7cf0*/  BRA `(.L_x_183) ;  /* 0xffffff9800547947 */ /* 0x000fea000383ffff */
.L_x_19:
[----:B-1----:R1:W2:Y:S02]  /*7d00*/  SYNCS.PHASECHK.TRANS64.TRYWAIT P1, [R3+URZ], R0 ;  /* 0x00000000030075a7 */ /* 0x0022a4000802017f */
[----:B--2---:R-:W-:Y:S05]  /*7d10*/  @!P1 NANOSLEEP.SYNCS 0x989680 ;  /* 0x009896800000995d */ /* 0x004fea0003900000 */
[----:B------:R-:W2:Y:S02]  /*7d20*/  @!P1 SYNCS.PHASECHK.TRANS64 P1, [R3+URZ], R0 ;  /* 0x00000000030095a7 */ /* 0x000ea4000802007f */
[----:B--2---:R-:W-:Y:S05]  /*7d30*/  @!P1 BRA `(.L_x_19) ;  /* 0xfffffffc00f09947 */ /* 0x004fea000383ffff */
[----:B------:R-:W-:Y:S05]  /*7d40*/  BRA `(.L_x_18) ;  /* 0xffffff9800cc7947 */ /* 0x000fea000383ffff */
.L_x_24:
[----:B-1----:R-:W-:-:S04]  /*7d50*/  IMAD.U32 R4, RZ, RZ, UR4 ;  /* 0x00000004ff047e24 */ /* 0x002fc8000f8e00ff */
[----:B------:R1:W2:Y:S03]  /*7d60*/  SYNCS.PHASECHK.TRANS64.TRYWAIT P1, [R4+URZ], R3 ;  /* 0x00000003040075a7 */ /* 0x0002a6000802017f */
[----:B--2---:R-:W-:Y:S05]  /*7d70*/  @!P1 NANOSLEEP.SYNCS 0x989680 ;  /* 0x009896800000995d */ /* 0x004fea0003900000 */
[----:B------:R-:W2:Y:S02]  /*7d80*/  @!P1 SYNCS.PHASECHK.TRANS64 P1, [R4+URZ], R3 ;  /* 0x00000003040095a7 */ /* 0x000ea4000802007f */
[----:B--2---:R-:W-:Y:S05]  /*7d90*/  @!P1 BRA `(.L_x_24) ;  /* 0xfffffffc00ec9947 */ /* 0x004fea000383ffff */
[----:B------:R-:W-:Y:S05]  /*7da0*/  BRA `(.L_x_23) ;  /* 0xffffffa0000c7947 */ /* 0x000fea000383ffff */
.L_x_30:
[----:B0-----:R0:W1:Y:S02]  /*7db0*/  SYNCS.PHASECHK.TRANS64.TRYWAIT P0, [R95+URZ+0x8], R0 ;  /* 0x000008005f0075a7 */ /* 0x001064000800017f */
[----:B-1----:R-:W-:Y:S05]  /*7dc0*/  @!P0 NANOSLEEP.SYNCS 0x989680 ;  /* 0x009896800000895d */ /* 0x002fea0003900000 */
[----:B------:R-:W1:Y:S02]  /*7dd0*/  @!P0 SYNCS.PHASECHK.TRANS64 P0, [R95+URZ+0x8], R0 ;  /* 0x000008005f0085a7 */ /* 0x000e64000800007f */
[----:B-1----:R-:W-:Y:S05]  /*7de0*/  @!P0 BRA `(.L_x_30) ;  /* 0xfffffffc00f08947 */ /* 0x002fea000383ffff */
[----:B------:R-:W-:Y:S05]  /*7df0*/  BRA `(.L_x_184) ;  /* 0xffffffa400847947 */ /* 0x000fea000383ffff */
.L_x_163:
[----:B------:R-:W-:Y:S01]  /*7e00*/  BSSY B1, `(.L_x_185) ;  /* 0x0000006000017945 */ /* 0x000fe20003800000 */
[----:B------:R-:W-:-:S07]  /*7e10*/  IMAD.MOV.U32 R15, RZ, RZ, -0x1 ;  /* 0xffffffffff0f7424 */ /* 0x000fce00078e00ff */
[----:B------:R-:W-:Y:S05]  /*7e20*/  WARPSYNC.COLLECTIVE R15, `(.L_x_186) ;  /* 0x000000000f0c7348 */ /* 0x000fea0003c00000 */
[----:B------:R-:W-:Y:S02]  /*7e30*/  ELECT P6, UR62, PT ;  /* 0x00000000003e782f */ /* 0x000fe400038c0000 */
[----:B------:R-:W-:Y:S01]  /*7e40*/  MOV R14, UR62 ;  /* 0x0000003e000e7c02 */ /* 0x000fe20008000f00 */
[----:B------:R-:W-:Y:S10]  /*7e50*/  ENDCOLLECTIVE ;  /* 0x000000000000791b */ /* 0x000ff40003800000 */
.L_x_186:
[----:B------:R-:W-:Y:S05]  /*7e60*/  BSYNC B1 ;  /* 0x0000000000017941 */ /* 0x000fea0003800000 */
.L_x_185:
[----:B------:R-:W-:Y:S05]  /*7e70*/  BRA `(.L_x_187) ;  /* 0xffffffec00d87947 */ /* 0x000fea000383ffff */
.L_x_166:
[----:B-1----:R1:W2:Y:S02]  /*7e80*/  SYNCS.PHASECHK.TRANS64.TRYWAIT P1, [R7+URZ+0x20], R4 ;  /* 0x00002004070075a7 */ /* 0x0022a4000802017f */
[----:B--2---:R-:W-:Y:S05]  /*7e90*/  @!P1 NANOSLEEP.SYNCS 0x989680 ;  /* 0x009896800000995d */ /* 0x004fea0003900000 */
[----:B------:R-:W2:Y:S02]  /*7ea0*/  @!P1 SYNCS.PHASECHK.TRANS64 P1, [R7+URZ+0x20], R4 ;  /* 0x00002004070095a7 */ /* 0x000ea4000802007f */
[----:B--2---:R-:W-:Y:S05]  /*7eb0*/  @!P1 BRA `(.L_x_166) ;  /* 0xfffffffc00f09947 */ /* 0x004fea000383ffff */
[----:B------:R-:W-:Y:S05]  /*7ec0*/  BRA `(.L_x_188) ;  /* 0xfffffff0000c7947 */ /* 0x000fea000383ffff */
.L_x_175:
[----:B------:R-:W-:Y:S01]  /*7ed0*/  BSSY B0, `(.L_x_189) ;  /* 0x0000006000007945 */ /* 0x000fe20003800000 */
[----:B------:R-:W-:-:S07]  /*7ee0*/  IMAD.MOV.U32 R15, RZ, RZ, -0x1 ;  /* 0xffffffffff0f7424 */ /* 0x000fce00078e00ff */
[----:B------:R-:W-:Y:S05]  /*7ef0*/  WARPSYNC.COLLECTIVE R15, `(.L_x_190) ;  /* 0x000000000f0c7348 */ /* 0x000fea0003c00000 */
[----:B------:R-:W-:Y:S02]  /*7f00*/  ELECT P6, UR62, PT ;  /* 0x00000000003e782f */ /* 0x000fe400038c0000 */
[----:B------:R-:W-:Y:S01]  /*7f10*/  MOV R14, UR62 ;  /* 0x0000003e000e7c02 */ /* 0x000fe20008000f00 */
[----:B------:R-:W-:Y:S10]  /*7f20*/  ENDCOLLECTIVE ;  /* 0x000000000000791b */ /* 0x000ff40003800000 */
.L_x_190:
[----:B------:R-:W-:Y:S05]  /*7f30*/  BSYNC B0 ;  /* 0x0000000000007941 */ /* 0x000fea0003800000 */
.L_x_189:
[----:B------:R-:W-:Y:S05]  /*7f40*/  BRA `(.L_x_191) ;  /* 0xfffffff800a07947 */ /* 0x000fea000383ffff */
.L_x_179:
[----:B0-----:R0:W1:Y:S02]  /*7f50*/  SYNCS.PHASECHK.TRANS64.TRYWAIT P0, [R7+URZ], R2 ;  /* 0x00000002070075a7 */ /* 0x001064000800017f */
[----:B-1----:R-:W-:Y:S05]  /*7f60*/  @!P0 NANOSLEEP.SYNCS 0x989680 ;  /* 0x009896800000895d */ /* 0x002fea0003900000 */
[----:B------:R-:W1:Y:S02]  /*7f70*/  @!P0 SYNCS.PHASECHK.TRANS64 P0, [R7+URZ], R2 ;  /* 0x00000002070085a7 */ /* 0x000e64000800007f */
[----:B-1----:R-:W-:Y:S05]  /*7f80*/  @!P0 BRA `(.L_x_179) ;  /* 0xfffffffc00f08947 */ /* 0x002fea000383ffff */
[----:B------:R-:W-:Y:S05]  /*7f90*/  BRA `(.L_x_192) ;  /* 0xfffffff800e47947 */ /* 0x000fea000383ffff */
.L_x_180:
[----:B0-----:R0:W1:Y:S02]  /*7fa0*/  SYNCS.PHASECHK.TRANS64.TRYWAIT P0, [R9+URZ], R4 ;  /* 0x00000004090075a7 */ /* 0x001064000800017f */
[----:B-1----:R-:W-:Y:S05]  /*7fb0*/  @!P0 NANOSLEEP.SYNCS 0x989680 ;  /* 0x009896800000895d */ /* 0x002fea0003900000 */
[----:B------:R-:W1:Y:S02]  /*7fc0*/  @!P0 SYNCS.PHASECHK.TRANS64 P0, [R9+URZ], R4 ;  /* 0x00000004090085a7 */ /* 0x000e64000800007f */
[----:B-1----:R-:W-:Y:S05]  /*7fd0*/  @!P0 BRA `(.L_x_180) ;  /* 0xfffffffc00f08947 */ /* 0x002fea000383ffff */
[----:B------:R-:W-:Y:S05]  /*7fe0*/  BRA `(.L_x_193) ;  /* 0xfffffff800f47947 */ /* 0x000fea000383ffff */
.L_x_181:
[----:B-1----:R1:W2:Y:S02]  /*7ff0*/  SYNCS.PHASECHK.TRANS64.TRYWAIT P0, [R6+URZ], R5 ;  /* 0x00000005060075a7 */ /* 0x0022a4000800017f */
[----:B--2---:R-:W-:Y:S05]  /*8000*/  @!P0 NANOSLEEP.SYNCS 0x989680 ;  /* 0x009896800000895d */ /* 0x004fea0003900000 */
[----:B------:R-:W2:Y:S02]  /*8010*/  @!P0 SYNCS.PHASECHK.TRANS64 P0, [R6+URZ], R5 ;  /* 0x00000005060085a7 */ /* 0x000ea4000800007f */
[----:B--2---:R-:W-:Y:S05]  /*8020*/  @!P0 BRA `(.L_x_181) ;  /* 0xfffffffc00f08947 */ /* 0x004fea000383ffff */
[----:B------:R-:W-:Y:S05]  /*8030*/  BRA `(.L_x_194) ;  /* 0xfffffff800fc7947 */ /* 0x000fea000383ffff */
.L_x_195:
[----:B------:R-:W-:-:S00]  /*8040*/  BRA `(.L_x_195) ;  /* 0xfffffffc00fc7947 */ /* 0x000fc0000383ffff */
[----:B------:R-:W-:-:S00]  /*8050*/  NOP ;  /* 0x0000000000007918 */ /* 0x000fc00000000000 */
        /* <DEDUP_REMOVED lines=10> */
.L_x_196:


//--------------------- .nv.global.init           --------------------------
	.section	.nv.global.init,"aw",@progbits
.nv.global.init:
	.type		$str$22,@object
	.size		$str$22,($str$23 - $str$22)
$str$22:
        /*0000*/ 	.byte	0x6b, 0x5f, 0x74, 0x69, 0x6c, 0x65, 0x5f, 0x63, 0x6f, 0x75, 0x6e, 0x74, 0x20, 0x3e, 0x3d, 0x20
        /*0010*/ 	.byte	0x31, 0x00
	.type		$str$23,@object
	.size		$str$23,(__unnamed_1 - $str$23)
$str$23:
        /*0012*/ 	.byte	0x2f, 0x74, 0x6d, 0x70, 0x2f, 0x63, 0x75, 0x74, 0x6c, 0x61, 0x73, 0x73, 0x5f, 0x73, 0x77, 0x65
        /*0022*/ 	.byte	0x65, 0x70, 0x5f, 0x73, 0x72, 0x63, 0x2f, 0x69, 0x6e, 0x63, 0x6c, 0x75, 0x64, 0x65, 0x2f, 0x63
        /*0032*/ 	.byte	0x75, 0x74, 0x6c, 0x61, 0x73, 0x73, 0x2f, 0x67, 0x65, 0x6d, 0x6d, 0x2f, 0x63, 0x6f, 0x6c, 0x6c
        /*0042*/ 	.byte	0x65, 0x63, 0x74, 0x69, 0x76, 0x65, 0x2f, 0x73, 0x6d, 0x39, 0x30, 0x5f, 0x6d, 0x6d, 0x61, 0x5f
        /*0052*/ 	.byte	0x74, 0x6d, 0x61, 0x5f, 0x67, 0x6d, 0x6d, 0x61, 0x5f, 0x73, 0x73, 0x5f, 0x77, 0x61, 0x72, 0x70
        /*0062*/ 	.byte	0x73, 0x70, 0x65, 0x63, 0x69, 0x61, 0x6c, 0x69, 0x7a, 0x65, 0x64, 0x2e, 0x68, 0x70, 0x70, 0x00
	.type		__unnamed_1,@object
	.size		__unnamed_1,(.L_0 - __unnamed_1)
__unnamed_1:
        /*0072*/ 	.byte	0x76, 0x6f, 0x69, 0x64, 0x20, 0x63, 0x75, 0x74, 0x6c, 0x61, 0x73, 0x73, 0x3a, 0x3a, 0x67, 0x65
        /* <DEDUP_REMOVED lines=176> */
        /*0b82*/ 	.byte	0x3a, 0x69, 0x64, 0x65, 0x6e, 0x74, 0x69, 0x74, 0x79, 0x5d, 0x00
.L_0:


//--------------------- .nv.shared._ZN7cutlass13device_kernelINS_4gemm6kernel13GemmUniversalIN4cute5tupleIJiiiiEEENS1_10collective13CollectiveMmaINS1_34MainloopSm90TmaGmmaWarpSpecializedILi4ENS5_IJNS4_1CILi1EEESB_SB_EEENS1_32KernelTmaWarpSpecializedPingpongEEENS5_IJNSA_ILi64EEENSA_ILi128EEESF_EEENS_10tfloat32_tENS5_IJlSB_lEEESI_SJ_NS4_8TiledMMAINS4_8MMA_AtomIJNS4_4SM904GMMA30MMA_64x128x8_F32TF32TF32_SS_TNILNSN_7ScaleInE1ELSP_1EEEEEENS4_6LayoutISC_NS5_IJNSA_ILi0EEEST_ST_EEEEENS5_IJNS4_10UnderscoreESW_SW_EEEEENS4_13SM90_TMA_LOADENS4_14ComposedLayoutINS4_7SwizzleILi3ELi4ELi3EEENS4_18smem_ptr_flag_bitsILi32EEENSS_INS5_IJNSA_ILi8EEENSA_ILi32EEEEEENS5_IJS16_SB_EEEEEEEvNS4_8identityESZ_S1A_vS1B_EENS_8epilogue10collective6detail29Sm90TmaWarpSpecializedAdapterINS1E_15DefaultEpilogueISI_SJ_SJ_NS1D_6thread17LinearCombinationISI_Li1EffLNS1I_9ScaleType4KindE0ELNS_15FloatRoundStyleE2ESI_EENS1_15EpilogueDefaultEEEEEvvEEEEvNT_6ParamsE --------------------------
	.section	.nv.shared._ZN7cutlass13device_kernelINS_4gemm6kernel13GemmUniversalIN4cute5tupleIJiiiiEEENS1_10collective13CollectiveMmaINS1_34MainloopSm90TmaGmmaWarpSpecializedILi4ENS5_IJNS4_1CILi1EEESB_SB_EEENS1_32KernelTmaWarpSpecializedPingpongEEENS5_IJNSA_ILi64EEENSA_ILi128EEESF_EEENS_10tfloat32_tENS5_IJlSB_lEEESI_SJ_NS4_8TiledMMAINS4_8MMA_AtomIJNS4_4SM904GMMA30MMA_64x128x8_F32TF32TF32_SS_TNILNSN_7ScaleInE1ELSP_1EEEEEENS4_6LayoutISC_NS5_IJNSA_ILi0EEEST_ST_EEEEENS5_IJNS4_10UnderscoreESW_SW_EEEEENS4_13SM90_TMA_LOADENS4_14ComposedLayoutINS4_7SwizzleILi3ELi4ELi3EEENS4_18smem_ptr_flag_bitsILi32EEENSS_INS5_IJNSA_ILi8EEENSA_ILi32EEEEEENS5_IJS16_SB_EEEEEEEvNS4_8identityESZ_S1A_vS1B_EENS_8epilogue10collective6detail29Sm90TmaWarpSpecializedAdapterINS1E_15DefaultEpilogueISI_SJ_SJ_NS1D_6thread17LinearCombinationISI_Li1EffLNS1I_9ScaleType4KindE0ELNS_15FloatRoundStyleE2ESI_EENS1_15EpilogueDefaultEEEEEvvEEEEvNT_6ParamsE,"aw",@nobits
	.sectionflags	@""
	.align	16
	.zero		1024


//--------------------- .nv.shared.reserved.0     --------------------------
	.section	.nv.shared.reserved.0,"aw",@nobits
	.weak		__nv_reservedSMEM_offset_0_alias
	.size		__nv_reservedSMEM_offset_0_alias, 0, 0
	.other		__nv_reservedSMEM_offset_0_alias,@"STO_CUDA_RESERVED_SHARED STV_DEFAULT"
__nv_reservedSMEM_offset_0_alias:
	.zero		0


//--------------------- .nv.global                --------------------------
	.section	.nv.global,"aw",@nobits
.nv.global:
	.type		_ZN40_INTERNAL_d3198a61_4_k_cu_b43433bd_214754cute1_E,@object
	.size		_ZN40_INTERNAL_d3198a61_4_k_cu_b43433bd_214754cute1_E,(_ZN40_INTERNAL_d3198a61_4_k_cu_b43433bd_214754cuda3std3__45__cpo6cbeginE - _ZN40_INTERNAL_d3198a61_4_k_cu_b43433bd_214754cute1_E)
_ZN40_INTERNAL_d3198a61_4_k_cu_b43433bd_214754cute1_E:
	.zero		1
	.type		_ZN40_INTERNAL_d3198a61_4_k_cu_b43433bd_214754cuda3std3__45__cpo6cbeginE,@object
	.size		_ZN40_INTERNAL_d3198a61_4_k_cu_b43433bd_214754cuda3std3__45__cpo6cbeginE,(_ZN40_INTERNAL_d3198a61_4_k_cu_b43433bd_214754cuda3std3__48in_placeE - _ZN40_INTERNAL_d3198a61_4_k_cu_b43433bd_214754cuda3std3__45__cpo6cbeginE)
_ZN40_INTERNAL_d3198a61_4_k_cu_b43433bd_214754cuda3std3__45__cpo6cbeginE:
	.zero		1
	.type		_ZN40_INTERNAL_d3198a61_4_k_cu_b43433bd_214754cuda3std3__48in_placeE,@object
	.size		_ZN40_INTERNAL_d3198a61_4_k_cu_b43433bd_214754cuda3std3__48in_placeE,(_ZN40_INTERNAL_d3198a61_4_k_cu_b43433bd_214754cuda3std6ranges3__45__cpo9iter_moveE - _ZN40_INTERNAL_d3198a61_4_k_cu_b43433bd_214754cuda3std3__48in_placeE)
_ZN40_INTERNAL_d3198a61_4_k_cu_b43433bd_214754cuda3std3__48in_placeE:
	.zero		1
	.type		_ZN40_INTERNAL_d3198a61_4_k_cu_b43433bd_214754cuda3std6ranges3__45__cpo9iter_moveE,@object
	.size		_ZN40_INTERNAL_d3198a61_4_k_cu_b43433bd_214754cuda3std6ranges3__45__cpo9iter_moveE,(_ZN40_INTERNAL_d3198a61_4_k_cu_b43433bd_214754cuda3std3__45__cpo5beginE - _ZN40_INTERNAL_d3198a61_4_k_cu_b43433bd_214754cuda3std6ranges3__45__cpo9iter_moveE)
_ZN40_INTERNAL_d3198a61_4_k_cu_b43433bd_214754cuda3std6ranges3__45__cpo9iter_moveE:
	.zero		1
	.type		_ZN40_INTERNAL_d3198a61_4_k_cu_b43433bd_214754cuda3std3__45__cpo5beginE,@object
	.size		_ZN40_INTERNAL_d3198a61_4_k_cu_b43433bd_214754cuda3std3__45__cpo5beginE,(_ZN40_INTERNAL_d3198a61_4_k_cu_b43433bd_214754cuda3std3__442_GLOBAL__N__d3198a61_4_k_cu_b43433bd_214756ignoreE - _ZN40_INTERNAL_d3198a61_4_k_cu_b43433bd_214754cuda3std3__45__cpo5beginE)
_ZN40_INTERNAL_d3198a61_4_k_cu_b43433bd_214754cuda3std3__45__cpo5beginE:
	.zero		1
	.type		_ZN40_INTERNAL_d3198a61_4_k_cu_b43433bd_214754cuda3std3__442_GLOBAL__N__d3198a61_4_k_cu_b43433bd_214756ignoreE,@object
	.size		_ZN40_INTERNAL_d3198a61_4_k_cu_b43433bd_214754cuda3std3__442_GLOBAL__N__d3198a61_4_k_cu_b43433bd_214756ignoreE,(_ZN40_INTERNAL_d3198a61_4_k_cu_b43433bd_214754cute7productE - _ZN40_INTERNAL_d3198a61_4_k_cu_b43433bd_214754cuda3std3__442_GLOBAL__N__d3198a61_4_k_cu_b43433bd_214756ignoreE)
_ZN40_INTERNAL_d3198a61_4_k_cu_b43433bd_214754cuda3std3__442_GLOBAL__N__d3198a61_4_k_cu_b43433bd_214756ignoreE:
	.zero		1
	.type		_ZN40_INTERNAL_d3198a61_4_k_cu_b43433bd_214754cute7productE,@object
	.size		_ZN40_INTERNAL_d3198a61_4_k_cu_b43433bd_214754cute7productE,(_ZN40_INTERNAL_d3198a61_4_k_cu_b43433bd_214754cuda3std3__45__cpo3endE - _ZN40_INTERNAL_d3198a61_4_k_cu_b43433bd_214754cute7productE)
_ZN40_INTERNAL_d3198a61_4_k_cu_b43433bd_214754cute7productE:
	.zero		1
	.type		_ZN40_INTERNAL_d3198a61_4_k_cu_b43433bd_214754cuda3std3__45__cpo3endE,@object
	.size		_ZN40_INTERNAL_d3198a61_4_k_cu_b43433bd_214754cuda3std3__45__cpo3endE,(_ZN40_INTERNAL_d3198a61_4_k_cu_b43433bd_214754cuda3std3__419piecewise_constructE - _ZN40_INTERNAL_d3198a61_4_k_cu_b43433bd_214754cuda3std3__45__cpo3endE)
_ZN40_INTERNAL_d3198a61_4_k_cu_b43433bd_214754cuda3std3__45__cpo3endE:
	.zero		1
	.type		_ZN40_INTERNAL_d3198a61_4_k_cu_b43433bd_214754cuda3std3__419piecewise_constructE,@object
	.size		_ZN40_INTERNAL_d3198a61_4_k_cu_b43433bd_214754cuda3std3__419piecewise_constructE,(_ZN40_INTERNAL_d3198a61_4_k_cu_b43433bd_214754cuda3std3__45__cpo4cendE - _ZN40_INTERNAL_d3198a61_4_k_cu_b43433bd_214754cuda3std3__419piecewise_constructE)
_ZN40_INTERNAL_d3198a61_4_k_cu_b43433bd_214754cuda3std3__419piecewise_constructE:
	.zero		1
	.type		_ZN40_INTERNAL_d3198a61_4_k_cu_b43433bd_214754cuda3std3__45__cpo4cendE,@object
	.size		_ZN40_INTERNAL_d3198a61_4_k_cu_b43433bd_214754cuda3std3__45__cpo4cendE,(_ZN40_INTERNAL_d3198a61_4_k_cu_b43433bd_214754cuda3std6ranges3__45__cpo4swapE - _ZN40_INTERNAL_d3198a61_4_k_cu_b43433bd_214754cuda3std3__45__cpo4cendE)
_ZN40_INTERNAL_d3198a61_4_k_cu_b43433bd_214754cuda3std3__45__cpo4cendE:
	.zero		1
	.type		_ZN40_INTERNAL_d3198a61_4_k_cu_b43433bd_214754cuda3std6ranges3__45__cpo4swapE,@object
	.size		_ZN40_INTERNAL_d3198a61_4_k_cu_b43433bd_214754cuda3std6ranges3__45__cpo4swapE,(.L_8 - _ZN40_INTERNAL_d3198a61_4_k_cu_b43433bd_214754cuda3std6ranges3__45__cpo4swapE)
_ZN40_INTERNAL_d3198a61_4_k_cu_b43433bd_214754cuda3std6ranges3__45__cpo4swapE:
	.zero		1
.L_8:


//--------------------- .nv.constant0._ZN7cutlass13device_kernelINS_4gemm6kernel13GemmUniversalIN4cute5tupleIJiiiiEEENS1_10collective13CollectiveMmaINS1_34MainloopSm90TmaGmmaWarpSpecializedILi4ENS5_IJNS4_1CILi1EEESB_SB_EEENS1_32KernelTmaWarpSpecializedPingpongEEENS5_IJNSA_ILi64EEENSA_ILi128EEESF_EEENS_10tfloat32_tENS5_IJlSB_lEEESI_SJ_NS4_8TiledMMAINS4_8MMA_AtomIJNS4_4SM904GMMA30MMA_64x128x8_F32TF32TF32_SS_TNILNSN_7ScaleInE1ELSP_1EEEEEENS4_6LayoutISC_NS5_IJNSA_ILi0EEEST_ST_EEEEENS5_IJNS4_10UnderscoreESW_SW_EEEEENS4_13SM90_TMA_LOADENS4_14ComposedLayoutINS4_7SwizzleILi3ELi4ELi3EEENS4_18smem_ptr_flag_bitsILi32EEENSS_INS5_IJNSA_ILi8EEENSA_ILi32EEEEEENS5_IJS16_SB_EEEEEEEvNS4_8identityESZ_S1A_vS1B_EENS_8epilogue10collective6detail29Sm90TmaWarpSpecializedAdapterINS1E_15DefaultEpilogueISI_SJ_SJ_NS1D_6thread17LinearCombinationISI_Li1EffLNS1I_9ScaleType4KindE0ELNS_15FloatRoundStyleE2ESI_EENS1_15EpilogueDefaultEEEEEvvEEEEvNT_6ParamsE --------------------------
	.section	.nv.constant0._ZN7cutlass13device_kernelINS_4gemm6kernel13GemmUniversalIN4cute5tupleIJiiiiEEENS1_10collective13CollectiveMmaINS1_34MainloopSm90TmaGmmaWarpSpecializedILi4ENS5_IJNS4_1CILi1EEESB_SB_EEENS1_32KernelTmaWarpSpecializedPingpongEEENS5_IJNSA_ILi64EEENSA_ILi128EEESF_EEENS_10tfloat32_tENS5_IJlSB_lEEESI_SJ_NS4_8TiledMMAINS4_8MMA_AtomIJNS4_4SM904GMMA30MMA_64x128x8_F32TF32TF32_SS_TNILNSN_7ScaleInE1ELSP_1EEEEEENS4_6LayoutISC_NS5_IJNSA_ILi0EEEST_ST_EEEEENS5_IJNS4_10UnderscoreESW_SW_EEEEENS4_13SM90_TMA_LOADENS4_14ComposedLayoutINS4_7SwizzleILi3ELi4ELi3EEENS4_18smem_ptr_flag_bitsILi32EEENSS_INS5_IJNSA_ILi8EEENSA_ILi32EEEEEENS5_IJS16_SB_EEEEEEEvNS4_8identityESZ_S1A_vS1B_EENS_8epilogue10collective6detail29Sm90TmaWarpSpecializedAdapterINS1E_15DefaultEpilogueISI_SJ_SJ_NS1D_6thread17LinearCombinationISI_Li1EffLNS1I_9ScaleType4KindE0ELNS_15FloatRoundStyleE2ESI_EENS1_15EpilogueDefaultEEEEEvvEEEEvNT_6ParamsE,"a",@progbits
	.sectionflags	@""
	.align	4
.nv.constant0._ZN7cutlass13device_kernelINS_4gemm6kernel13GemmUniversalIN4cute5tupleIJiiiiEEENS1_10collective13CollectiveMmaINS1_34MainloopSm90TmaGmmaWarpSpecializedILi4ENS5_IJNS4_1CILi1EEESB_SB_EEENS1_32KernelTmaWarpSpecializedPingpongEEENS5_IJNSA_ILi64EEENSA_ILi128EEESF_EEENS_10tfloat32_tENS5_IJlSB_lEEESI_SJ_NS4_8TiledMMAINS4_8MMA_AtomIJNS4_4SM904GMMA30MMA_64x128x8_F32TF32TF32_SS_TNILNSN_7ScaleInE1ELSP_1EEEEEENS4_6LayoutISC_NS5_IJNSA_ILi0EEEST_ST_EEEEENS5_IJNS4_10UnderscoreESW_SW_EEEEENS4_13SM90_TMA_LOADENS4_14ComposedLayoutINS4_7SwizzleILi3ELi4ELi3EEENS4_18smem_ptr_flag_bitsILi32EEENSS_INS5_IJNSA_ILi8EEENSA_ILi32EEEEEENS5_IJS16_SB_EEEEEEEvNS4_8identityESZ_S1A_vS1B_EENS_8epilogue10collective6detail29Sm90TmaWarpSpecializedAdapterINS1E_15DefaultEpilogueISI_SJ_SJ_NS1D_6thread17LinearCombinationISI_Li1EffLNS1I_9ScaleType4KindE0ELNS_15FloatRoundStyleE2ESI_EENS1_15EpilogueDefaultEEEEEvvEEEEvNT_6ParamsE:
	.zero		1664


//--------------------- SYMBOLS --------------------------

	.type		.nv.reservedSmem.offset0,@object
	.size		.nv.reservedSmem.offset0,0x4
	.type		__assertfail,@function
